//
// Generated by NVIDIA NVVM Compiler
//
// Compiler Build ID: CL-36424714
// Cuda compilation tools, release 13.0, V13.0.88
// Based on NVVM 20.0.0
//

.version 9.0
.target sm_100
.address_size 64

	// .globl	_Z21ConvertToFloat4KerneliiPfP6float4

.visible .entry _Z21ConvertToFloat4KerneliiPfP6float4(
	.param .u32 _Z21ConvertToFloat4KerneliiPfP6float4_param_0,
	.param .u32 _Z21ConvertToFloat4KerneliiPfP6float4_param_1,
	.param .u64 .ptr .align 1 _Z21ConvertToFloat4KerneliiPfP6float4_param_2,
	.param .u64 .ptr .align 1 _Z21ConvertToFloat4KerneliiPfP6float4_param_3
)
{
	.reg .pred 	%p<4>;
	.reg .b32 	%r<15>;
	.reg .b32 	%f<5>;
	.reg .b64 	%rd<9>;

	ld.param.u32 	%r3, [_Z21ConvertToFloat4KerneliiPfP6float4_param_0];
	ld.param.u32 	%r4, [_Z21ConvertToFloat4KerneliiPfP6float4_param_1];
	ld.param.u64 	%rd1, [_Z21ConvertToFloat4KerneliiPfP6float4_param_2];
	ld.param.u64 	%rd2, [_Z21ConvertToFloat4KerneliiPfP6float4_param_3];
	mov.u32 	%r6, %ctaid.x;
	mov.u32 	%r7, %ntid.x;
	mov.u32 	%r8, %tid.x;
	mad.lo.s32 	%r1, %r6, %r7, %r8;
	mov.u32 	%r9, %ctaid.y;
	mov.u32 	%r10, %ntid.y;
	mov.u32 	%r11, %tid.y;
	mad.lo.s32 	%r12, %r9, %r10, %r11;
	setp.ge.s32 	%p1, %r1, %r3;
	setp.ge.s32 	%p2, %r12, %r4;
	or.pred  	%p3, %p1, %p2;
	@%p3 bra 	$L__BB0_2;
	cvta.to.global.u64 	%rd3, %rd1;
	cvta.to.global.u64 	%rd4, %rd2;
	mad.lo.s32 	%r13, %r12, %r3, %r1;
	shl.b32 	%r14, %r13, 2;
	mul.wide.s32 	%rd5, %r14, 4;
	add.s64 	%rd6, %rd3, %rd5;
	ld.global.f32 	%f1, [%rd6];
	ld.global.f32 	%f2, [%rd6+4];
	ld.global.f32 	%f3, [%rd6+8];
	ld.global.f32 	%f4, [%rd6+12];
	mul.wide.s32 	%rd7, %r13, 16;
	add.s64 	%rd8, %rd4, %rd7;
	st.global.v4.f32 	[%rd8], {%f1, %f2, %f3, %f4};
$L__BB0_2:
	ret;

}
	// .globl	_Z15d_rec709_to_labPfS_ii
.visible .entry _Z15d_rec709_to_labPfS_ii(
	.param .u64 .ptr .align 1 _Z15d_rec709_to_labPfS_ii_param_0,
	.param .u64 .ptr .align 1 _Z15d_rec709_to_labPfS_ii_param_1,
	.param .u32 _Z15d_rec709_to_labPfS_ii_param_2,
	.param .u32 _Z15d_rec709_to_labPfS_ii_param_3
)
{
	.reg .pred 	%p<64>;
	.reg .b32 	%r<81>;
	.reg .b32 	%f<421>;
	.reg .b64 	%rd<9>;

	ld.param.u64 	%rd2, [_Z15d_rec709_to_labPfS_ii_param_0];
	ld.param.u64 	%rd3, [_Z15d_rec709_to_labPfS_ii_param_1];
	ld.param.u32 	%r4, [_Z15d_rec709_to_labPfS_ii_param_2];
	ld.param.u32 	%r5, [_Z15d_rec709_to_labPfS_ii_param_3];
	mov.u32 	%r7, %ctaid.x;
	mov.u32 	%r8, %ntid.x;
	mov.u32 	%r9, %tid.x;
	mad.lo.s32 	%r1, %r7, %r8, %r9;
	mov.u32 	%r10, %ctaid.y;
	mov.u32 	%r11, %ntid.y;
	mov.u32 	%r12, %tid.y;
	mad.lo.s32 	%r13, %r10, %r11, %r12;
	setp.ge.s32 	%p1, %r1, %r4;
	setp.ge.s32 	%p2, %r13, %r5;
	or.pred  	%p3, %p1, %p2;
	@%p3 bra 	$L__BB1_50;
	cvta.to.global.u64 	%rd4, %rd2;
	mad.lo.s32 	%r14, %r4, %r13, %r1;
	shl.b32 	%r3, %r14, 2;
	mul.wide.s32 	%rd5, %r3, 4;
	add.s64 	%rd1, %rd4, %rd5;
	ld.global.f32 	%f1, [%rd1];
	setp.geu.f32 	%p4, %f1, 0f3DA6CF42;
	@%p4 bra 	$L__BB1_3;
	setp.lt.f32 	%p15, %f1, 0f00000000;
	mul.f32 	%f106, %f1, 0f3E638E39;
	selp.f32 	%f415, 0f00000000, %f106, %p15;
	bra.uni 	$L__BB1_10;
$L__BB1_3:
	add.f32 	%f48, %f1, 0f3DCB5DCC;
	mul.f32 	%f3, %f48, 0f3F68E01E;
	abs.f32 	%f4, %f3;
	setp.eq.f32 	%p5, %f3, 0f3F800000;
	mov.f32 	%f415, 0f3F800000;
	@%p5 bra 	$L__BB1_10;
	setp.num.f32 	%p6, %f4, %f4;
	@%p6 bra 	$L__BB1_6;
	mov.f32 	%f105, 0f400E38E4;
	add.rn.f32 	%f415, %f3, %f105;
	bra.uni 	$L__BB1_10;
$L__BB1_6:
	setp.neu.f32 	%p7, %f3, 0f00000000;
	setp.neu.f32 	%p8, %f4, 0f7F800000;
	and.pred  	%p9, %p7, %p8;
	@%p9 bra 	$L__BB1_8;
	add.f32 	%f104, %f3, %f3;
	mov.b32 	%r24, %f104;
	and.b32  	%r25, %r24, 2147483647;
	mov.b32 	%f415, %r25;
	bra.uni 	$L__BB1_10;
$L__BB1_8:
	setp.lt.f32 	%p10, %f4, 0f00800000;
	mul.f32 	%f49, %f4, 0f4B800000;
	selp.f32 	%f50, %f49, %f4, %p10;
	mov.b32 	%r15, %f50;
	add.s32 	%r16, %r15, -1060439283;
	and.b32  	%r17, %r16, -8388608;
	sub.s32 	%r18, %r15, %r17;
	mov.b32 	%f51, %r18;
	cvt.rn.f32.s32 	%f52, %r17;
	selp.f32 	%f53, 0fC1C00000, 0f00000000, %p10;
	fma.rn.f32 	%f54, %f52, 0f34000000, %f53;
	add.f32 	%f55, %f51, 0fBF800000;
	add.f32 	%f56, %f51, 0f3F800000;
	rcp.approx.ftz.f32 	%f57, %f56;
	add.f32 	%f58, %f55, %f55;
	mul.f32 	%f59, %f58, %f57;
	mul.f32 	%f60, %f59, %f59;
	neg.f32 	%f61, %f59;
	sub.f32 	%f62, %f55, %f59;
	add.f32 	%f63, %f62, %f62;
	fma.rn.f32 	%f64, %f61, %f55, %f63;
	mul.rn.f32 	%f65, %f57, %f64;
	fma.rn.f32 	%f66, %f60, 0f3A2C32E4, 0f3B52E7DB;
	fma.rn.f32 	%f67, %f66, %f60, 0f3C93BB73;
	fma.rn.f32 	%f68, %f67, %f60, 0f3DF6384F;
	mul.rn.f32 	%f69, %f68, %f60;
	fma.rn.f32 	%f70, %f59, 0f3FB8AA3B, %f54;
	mul.f32 	%f71, %f69, 0f40400000;
	sub.f32 	%f72, %f54, %f70;
	fma.rn.f32 	%f73, %f59, 0f3FB8AA3B, %f72;
	fma.rn.f32 	%f74, %f65, 0f3FB8AA3B, %f73;
	fma.rn.f32 	%f75, %f59, 0f32A55E34, %f74;
	fma.rn.f32 	%f76, %f71, %f65, %f75;
	fma.rn.f32 	%f77, %f69, %f59, %f76;
	add.rn.f32 	%f78, %f70, %f77;
	mov.f32 	%f79, 0f400E38E4;
	mul.rn.f32 	%f80, %f78, %f79;
	cvt.rni.f32.f32 	%f81, %f80;
	sub.f32 	%f82, %f80, %f81;
	neg.f32 	%f83, %f80;
	fma.rn.f32 	%f84, %f78, 0f400E38E4, %f83;
	neg.f32 	%f85, %f70;
	add.rn.f32 	%f86, %f78, %f85;
	neg.f32 	%f87, %f86;
	add.rn.f32 	%f88, %f77, %f87;
	fma.rn.f32 	%f89, %f88, 0f400E38E4, %f84;
	add.f32 	%f90, %f82, %f89;
	setp.gt.f32 	%p11, %f81, 0f00000000;
	selp.b32 	%r19, 0, -2097152000, %p11;
	setp.geu.f32 	%p12, %f3, 0f00000000;
	setp.lt.f32 	%p13, %f80, 0f00000000;
	selp.f32 	%f91, 0f00000000, 0f7F800000, %p13;
	abs.f32 	%f92, %f80;
	setp.gt.f32 	%p14, %f92, 0f43180000;
	cvt.rzi.s32.f32 	%r20, %f81;
	shl.b32 	%r21, %r20, 23;
	sub.s32 	%r22, %r21, %r19;
	mov.b32 	%f93, %r22;
	add.s32 	%r23, %r19, 2130706432;
	mov.b32 	%f94, %r23;
	fma.rn.f32 	%f95, %f90, 0f391FCB8E, 0f3AAF85ED;
	fma.rn.f32 	%f96, %f95, %f90, 0f3C1D9856;
	fma.rn.f32 	%f97, %f96, %f90, 0f3D6357BB;
	fma.rn.f32 	%f98, %f97, %f90, 0f3E75FDEC;
	fma.rn.f32 	%f99, %f98, %f90, 0f3F317218;
	fma.rn.f32 	%f100, %f99, %f90, 0f3F800000;
	mul.f32 	%f101, %f100, %f94;
	mul.f32 	%f102, %f101, %f93;
	selp.f32 	%f415, %f91, %f102, %p14;
	@%p12 bra 	$L__BB1_10;
	mov.f32 	%f415, 0f7FFFFFFF;
$L__BB1_10:
	ld.global.f32 	%f9, [%rd1+4];
	setp.geu.f32 	%p16, %f9, 0f3DA6CF42;
	@%p16 bra 	$L__BB1_12;
	setp.lt.f32 	%p27, %f9, 0f00000000;
	mul.f32 	%f166, %f9, 0f3E638E39;
	selp.f32 	%f416, 0f00000000, %f166, %p27;
	bra.uni 	$L__BB1_19;
$L__BB1_12:
	add.f32 	%f108, %f9, 0f3DCB5DCC;
	mul.f32 	%f11, %f108, 0f3F68E01E;
	abs.f32 	%f12, %f11;
	setp.eq.f32 	%p17, %f11, 0f3F800000;
	mov.f32 	%f416, 0f3F800000;
	@%p17 bra 	$L__BB1_19;
	setp.num.f32 	%p18, %f12, %f12;
	@%p18 bra 	$L__BB1_15;
	mov.f32 	%f165, 0f400E38E4;
	add.rn.f32 	%f416, %f11, %f165;
	bra.uni 	$L__BB1_19;
$L__BB1_15:
	setp.neu.f32 	%p19, %f11, 0f00000000;
	setp.neu.f32 	%p20, %f12, 0f7F800000;
	and.pred  	%p21, %p19, %p20;
	@%p21 bra 	$L__BB1_17;
	add.f32 	%f164, %f11, %f11;
	mov.b32 	%r35, %f164;
	and.b32  	%r36, %r35, 2147483647;
	mov.b32 	%f416, %r36;
	bra.uni 	$L__BB1_19;
$L__BB1_17:
	setp.lt.f32 	%p22, %f12, 0f00800000;
	mul.f32 	%f109, %f12, 0f4B800000;
	selp.f32 	%f110, %f109, %f12, %p22;
	mov.b32 	%r26, %f110;
	add.s32 	%r27, %r26, -1060439283;
	and.b32  	%r28, %r27, -8388608;
	sub.s32 	%r29, %r26, %r28;
	mov.b32 	%f111, %r29;
	cvt.rn.f32.s32 	%f112, %r28;
	selp.f32 	%f113, 0fC1C00000, 0f00000000, %p22;
	fma.rn.f32 	%f114, %f112, 0f34000000, %f113;
	add.f32 	%f115, %f111, 0fBF800000;
	add.f32 	%f116, %f111, 0f3F800000;
	rcp.approx.ftz.f32 	%f117, %f116;
	add.f32 	%f118, %f115, %f115;
	mul.f32 	%f119, %f118, %f117;
	mul.f32 	%f120, %f119, %f119;
	neg.f32 	%f121, %f119;
	sub.f32 	%f122, %f115, %f119;
	add.f32 	%f123, %f122, %f122;
	fma.rn.f32 	%f124, %f121, %f115, %f123;
	mul.rn.f32 	%f125, %f117, %f124;
	fma.rn.f32 	%f126, %f120, 0f3A2C32E4, 0f3B52E7DB;
	fma.rn.f32 	%f127, %f126, %f120, 0f3C93BB73;
	fma.rn.f32 	%f128, %f127, %f120, 0f3DF6384F;
	mul.rn.f32 	%f129, %f128, %f120;
	fma.rn.f32 	%f130, %f119, 0f3FB8AA3B, %f114;
	mul.f32 	%f131, %f129, 0f40400000;
	sub.f32 	%f132, %f114, %f130;
	fma.rn.f32 	%f133, %f119, 0f3FB8AA3B, %f132;
	fma.rn.f32 	%f134, %f125, 0f3FB8AA3B, %f133;
	fma.rn.f32 	%f135, %f119, 0f32A55E34, %f134;
	fma.rn.f32 	%f136, %f131, %f125, %f135;
	fma.rn.f32 	%f137, %f129, %f119, %f136;
	add.rn.f32 	%f138, %f130, %f137;
	mov.f32 	%f139, 0f400E38E4;
	mul.rn.f32 	%f140, %f138, %f139;
	cvt.rni.f32.f32 	%f141, %f140;
	sub.f32 	%f142, %f140, %f141;
	neg.f32 	%f143, %f140;
	fma.rn.f32 	%f144, %f138, 0f400E38E4, %f143;
	neg.f32 	%f145, %f130;
	add.rn.f32 	%f146, %f138, %f145;
	neg.f32 	%f147, %f146;
	add.rn.f32 	%f148, %f137, %f147;
	fma.rn.f32 	%f149, %f148, 0f400E38E4, %f144;
	add.f32 	%f150, %f142, %f149;
	setp.gt.f32 	%p23, %f141, 0f00000000;
	selp.b32 	%r30, 0, -2097152000, %p23;
	setp.geu.f32 	%p24, %f11, 0f00000000;
	setp.lt.f32 	%p25, %f140, 0f00000000;
	selp.f32 	%f151, 0f00000000, 0f7F800000, %p25;
	abs.f32 	%f152, %f140;
	setp.gt.f32 	%p26, %f152, 0f43180000;
	cvt.rzi.s32.f32 	%r31, %f141;
	shl.b32 	%r32, %r31, 23;
	sub.s32 	%r33, %r32, %r30;
	mov.b32 	%f153, %r33;
	add.s32 	%r34, %r30, 2130706432;
	mov.b32 	%f154, %r34;
	fma.rn.f32 	%f155, %f150, 0f391FCB8E, 0f3AAF85ED;
	fma.rn.f32 	%f156, %f155, %f150, 0f3C1D9856;
	fma.rn.f32 	%f157, %f156, %f150, 0f3D6357BB;
	fma.rn.f32 	%f158, %f157, %f150, 0f3E75FDEC;
	fma.rn.f32 	%f159, %f158, %f150, 0f3F317218;
	fma.rn.f32 	%f160, %f159, %f150, 0f3F800000;
	mul.f32 	%f161, %f160, %f154;
	mul.f32 	%f162, %f161, %f153;
	selp.f32 	%f416, %f151, %f162, %p26;
	@%p24 bra 	$L__BB1_19;
	mov.f32 	%f416, 0f7FFFFFFF;
$L__BB1_19:
	ld.global.f32 	%f17, [%rd1+8];
	setp.geu.f32 	%p28, %f17, 0f3DA6CF42;
	@%p28 bra 	$L__BB1_21;
	setp.lt.f32 	%p39, %f17, 0f00000000;
	mul.f32 	%f226, %f17, 0f3E638E39;
	selp.f32 	%f417, 0f00000000, %f226, %p39;
	bra.uni 	$L__BB1_28;
$L__BB1_21:
	add.f32 	%f168, %f17, 0f3DCB5DCC;
	mul.f32 	%f19, %f168, 0f3F68E01E;
	abs.f32 	%f20, %f19;
	setp.eq.f32 	%p29, %f19, 0f3F800000;
	mov.f32 	%f417, 0f3F800000;
	@%p29 bra 	$L__BB1_28;
	setp.num.f32 	%p30, %f20, %f20;
	@%p30 bra 	$L__BB1_24;
	mov.f32 	%f225, 0f400E38E4;
	add.rn.f32 	%f417, %f19, %f225;
	bra.uni 	$L__BB1_28;
$L__BB1_24:
	setp.neu.f32 	%p31, %f19, 0f00000000;
	setp.neu.f32 	%p32, %f20, 0f7F800000;
	and.pred  	%p33, %p31, %p32;
	@%p33 bra 	$L__BB1_26;
	add.f32 	%f224, %f19, %f19;
	mov.b32 	%r46, %f224;
	and.b32  	%r47, %r46, 2147483647;
	mov.b32 	%f417, %r47;
	bra.uni 	$L__BB1_28;
$L__BB1_26:
	setp.lt.f32 	%p34, %f20, 0f00800000;
	mul.f32 	%f169, %f20, 0f4B800000;
	selp.f32 	%f170, %f169, %f20, %p34;
	mov.b32 	%r37, %f170;
	add.s32 	%r38, %r37, -1060439283;
	and.b32  	%r39, %r38, -8388608;
	sub.s32 	%r40, %r37, %r39;
	mov.b32 	%f171, %r40;
	cvt.rn.f32.s32 	%f172, %r39;
	selp.f32 	%f173, 0fC1C00000, 0f00000000, %p34;
	fma.rn.f32 	%f174, %f172, 0f34000000, %f173;
	add.f32 	%f175, %f171, 0fBF800000;
	add.f32 	%f176, %f171, 0f3F800000;
	rcp.approx.ftz.f32 	%f177, %f176;
	add.f32 	%f178, %f175, %f175;
	mul.f32 	%f179, %f178, %f177;
	mul.f32 	%f180, %f179, %f179;
	neg.f32 	%f181, %f179;
	sub.f32 	%f182, %f175, %f179;
	add.f32 	%f183, %f182, %f182;
	fma.rn.f32 	%f184, %f181, %f175, %f183;
	mul.rn.f32 	%f185, %f177, %f184;
	fma.rn.f32 	%f186, %f180, 0f3A2C32E4, 0f3B52E7DB;
	fma.rn.f32 	%f187, %f186, %f180, 0f3C93BB73;
	fma.rn.f32 	%f188, %f187, %f180, 0f3DF6384F;
	mul.rn.f32 	%f189, %f188, %f180;
	fma.rn.f32 	%f190, %f179, 0f3FB8AA3B, %f174;
	mul.f32 	%f191, %f189, 0f40400000;
	sub.f32 	%f192, %f174, %f190;
	fma.rn.f32 	%f193, %f179, 0f3FB8AA3B, %f192;
	fma.rn.f32 	%f194, %f185, 0f3FB8AA3B, %f193;
	fma.rn.f32 	%f195, %f179, 0f32A55E34, %f194;
	fma.rn.f32 	%f196, %f191, %f185, %f195;
	fma.rn.f32 	%f197, %f189, %f179, %f196;
	add.rn.f32 	%f198, %f190, %f197;
	mov.f32 	%f199, 0f400E38E4;
	mul.rn.f32 	%f200, %f198, %f199;
	cvt.rni.f32.f32 	%f201, %f200;
	sub.f32 	%f202, %f200, %f201;
	neg.f32 	%f203, %f200;
	fma.rn.f32 	%f204, %f198, 0f400E38E4, %f203;
	neg.f32 	%f205, %f190;
	add.rn.f32 	%f206, %f198, %f205;
	neg.f32 	%f207, %f206;
	add.rn.f32 	%f208, %f197, %f207;
	fma.rn.f32 	%f209, %f208, 0f400E38E4, %f204;
	add.f32 	%f210, %f202, %f209;
	setp.gt.f32 	%p35, %f201, 0f00000000;
	selp.b32 	%r41, 0, -2097152000, %p35;
	setp.geu.f32 	%p36, %f19, 0f00000000;
	setp.lt.f32 	%p37, %f200, 0f00000000;
	selp.f32 	%f211, 0f00000000, 0f7F800000, %p37;
	abs.f32 	%f212, %f200;
	setp.gt.f32 	%p38, %f212, 0f43180000;
	cvt.rzi.s32.f32 	%r42, %f201;
	shl.b32 	%r43, %r42, 23;
	sub.s32 	%r44, %r43, %r41;
	mov.b32 	%f213, %r44;
	add.s32 	%r45, %r41, 2130706432;
	mov.b32 	%f214, %r45;
	fma.rn.f32 	%f215, %f210, 0f391FCB8E, 0f3AAF85ED;
	fma.rn.f32 	%f216, %f215, %f210, 0f3C1D9856;
	fma.rn.f32 	%f217, %f216, %f210, 0f3D6357BB;
	fma.rn.f32 	%f218, %f217, %f210, 0f3E75FDEC;
	fma.rn.f32 	%f219, %f218, %f210, 0f3F317218;
	fma.rn.f32 	%f220, %f219, %f210, 0f3F800000;
	mul.f32 	%f221, %f220, %f214;
	mul.f32 	%f222, %f221, %f213;
	selp.f32 	%f417, %f211, %f222, %p38;
	@%p36 bra 	$L__BB1_28;
	mov.f32 	%f417, 0f7FFFFFFF;
$L__BB1_28:
	mul.f32 	%f227, %f416, 0f3EB71437;
	fma.rn.f32 	%f228, %f415, 0f3ED32D7C, %f227;
	fma.rn.f32 	%f229, %f417, 0f3E38C49C, %f228;
	mul.f32 	%f230, %f416, 0f3F371437;
	fma.rn.f32 	%f231, %f415, 0f3E59C6ED, %f230;
	fma.rn.f32 	%f25, %f417, 0f3D93D07D, %f231;
	mul.f32 	%f232, %f416, 0f3DF41AEF;
	fma.rn.f32 	%f233, %f415, 0f3C9E6221, %f232;
	fma.rn.f32 	%f26, %f417, 0f3F734721, %f233;
	div.rn.f32 	%f27, %f229, 0f3F735116;
	setp.ltu.f32 	%p40, %f27, 0f3C1118C2;
	@%p40 bra 	$L__BB1_34;
	abs.f32 	%f28, %f27;
	setp.eq.f32 	%p41, %f27, 0f3F800000;
	mov.f32 	%f418, 0f3F800000;
	@%p41 bra 	$L__BB1_35;
	setp.num.f32 	%p42, %f28, %f28;
	@%p42 bra 	$L__BB1_32;
	mov.f32 	%f290, 0f3EAAAAAB;
	add.rn.f32 	%f418, %f27, %f290;
	bra.uni 	$L__BB1_35;
$L__BB1_32:
	setp.lt.f32 	%p43, %f28, 0f00800000;
	mul.f32 	%f235, %f28, 0f4B800000;
	selp.f32 	%f236, %f235, %f28, %p43;
	mov.b32 	%r48, %f236;
	add.s32 	%r49, %r48, -1060439283;
	and.b32  	%r50, %r49, -8388608;
	sub.s32 	%r51, %r48, %r50;
	mov.b32 	%f237, %r51;
	cvt.rn.f32.s32 	%f238, %r50;
	selp.f32 	%f239, 0fC1C00000, 0f00000000, %p43;
	fma.rn.f32 	%f240, %f238, 0f34000000, %f239;
	add.f32 	%f241, %f237, 0fBF800000;
	add.f32 	%f242, %f237, 0f3F800000;
	rcp.approx.ftz.f32 	%f243, %f242;
	add.f32 	%f244, %f241, %f241;
	mul.f32 	%f245, %f244, %f243;
	mul.f32 	%f246, %f245, %f245;
	neg.f32 	%f247, %f245;
	sub.f32 	%f248, %f241, %f245;
	add.f32 	%f249, %f248, %f248;
	fma.rn.f32 	%f250, %f247, %f241, %f249;
	mul.rn.f32 	%f251, %f243, %f250;
	fma.rn.f32 	%f252, %f246, 0f3A2C32E4, 0f3B52E7DB;
	fma.rn.f32 	%f253, %f252, %f246, 0f3C93BB73;
	fma.rn.f32 	%f254, %f253, %f246, 0f3DF6384F;
	mul.rn.f32 	%f255, %f254, %f246;
	fma.rn.f32 	%f256, %f245, 0f3FB8AA3B, %f240;
	mul.f32 	%f257, %f255, 0f40400000;
	sub.f32 	%f258, %f240, %f256;
	fma.rn.f32 	%f259, %f245, 0f3FB8AA3B, %f258;
	fma.rn.f32 	%f260, %f251, 0f3FB8AA3B, %f259;
	fma.rn.f32 	%f261, %f245, 0f32A55E34, %f260;
	fma.rn.f32 	%f262, %f257, %f251, %f261;
	fma.rn.f32 	%f263, %f255, %f245, %f262;
	add.rn.f32 	%f264, %f256, %f263;
	mov.f32 	%f265, 0f3EAAAAAB;
	mul.rn.f32 	%f266, %f264, %f265;
	cvt.rni.f32.f32 	%f267, %f266;
	sub.f32 	%f268, %f266, %f267;
	neg.f32 	%f269, %f266;
	fma.rn.f32 	%f270, %f264, 0f3EAAAAAB, %f269;
	neg.f32 	%f271, %f256;
	add.rn.f32 	%f272, %f264, %f271;
	neg.f32 	%f273, %f272;
	add.rn.f32 	%f274, %f263, %f273;
	fma.rn.f32 	%f275, %f274, 0f3EAAAAAB, %f270;
	add.f32 	%f276, %f268, %f275;
	setp.gt.f32 	%p44, %f267, 0f00000000;
	selp.b32 	%r52, 0, -2097152000, %p44;
	setp.neu.f32 	%p45, %f28, 0f7F800000;
	setp.lt.f32 	%p46, %f266, 0f00000000;
	selp.f32 	%f277, 0f00000000, 0f7F800000, %p46;
	abs.f32 	%f278, %f266;
	setp.gt.f32 	%p47, %f278, 0f43180000;
	cvt.rzi.s32.f32 	%r53, %f267;
	shl.b32 	%r54, %r53, 23;
	sub.s32 	%r55, %r54, %r52;
	mov.b32 	%f279, %r55;
	add.s32 	%r56, %r52, 2130706432;
	mov.b32 	%f280, %r56;
	fma.rn.f32 	%f281, %f276, 0f391FCB8E, 0f3AAF85ED;
	fma.rn.f32 	%f282, %f281, %f276, 0f3C1D9856;
	fma.rn.f32 	%f283, %f282, %f276, 0f3D6357BB;
	fma.rn.f32 	%f284, %f283, %f276, 0f3E75FDEC;
	fma.rn.f32 	%f285, %f284, %f276, 0f3F317218;
	fma.rn.f32 	%f286, %f285, %f276, 0f3F800000;
	mul.f32 	%f287, %f286, %f280;
	mul.f32 	%f288, %f287, %f279;
	selp.f32 	%f418, %f277, %f288, %p47;
	@%p45 bra 	$L__BB1_35;
	add.f32 	%f289, %f27, %f27;
	mov.b32 	%r57, %f289;
	and.b32  	%r58, %r57, 2147483647;
	mov.b32 	%f418, %r58;
	bra.uni 	$L__BB1_35;
$L__BB1_34:
	fma.rn.f32 	%f418, %f27, 0f40F92F1B, 0f3E0D3DCB;
$L__BB1_35:
	setp.ltu.f32 	%p48, %f25, 0f3C1118C2;
	@%p48 bra 	$L__BB1_41;
	abs.f32 	%f34, %f25;
	setp.eq.f32 	%p49, %f25, 0f3F800000;
	mov.f32 	%f419, 0f3F800000;
	@%p49 bra 	$L__BB1_42;
	setp.num.f32 	%p50, %f34, %f34;
	@%p50 bra 	$L__BB1_39;
	mov.f32 	%f347, 0f3EAAAAAB;
	add.rn.f32 	%f419, %f25, %f347;
	bra.uni 	$L__BB1_42;
$L__BB1_39:
	setp.lt.f32 	%p51, %f34, 0f00800000;
	mul.f32 	%f292, %f34, 0f4B800000;
	selp.f32 	%f293, %f292, %f34, %p51;
	mov.b32 	%r59, %f293;
	add.s32 	%r60, %r59, -1060439283;
	and.b32  	%r61, %r60, -8388608;
	sub.s32 	%r62, %r59, %r61;
	mov.b32 	%f294, %r62;
	cvt.rn.f32.s32 	%f295, %r61;
	selp.f32 	%f296, 0fC1C00000, 0f00000000, %p51;
	fma.rn.f32 	%f297, %f295, 0f34000000, %f296;
	add.f32 	%f298, %f294, 0fBF800000;
	add.f32 	%f299, %f294, 0f3F800000;
	rcp.approx.ftz.f32 	%f300, %f299;
	add.f32 	%f301, %f298, %f298;
	mul.f32 	%f302, %f301, %f300;
	mul.f32 	%f303, %f302, %f302;
	neg.f32 	%f304, %f302;
	sub.f32 	%f305, %f298, %f302;
	add.f32 	%f306, %f305, %f305;
	fma.rn.f32 	%f307, %f304, %f298, %f306;
	mul.rn.f32 	%f308, %f300, %f307;
	fma.rn.f32 	%f309, %f303, 0f3A2C32E4, 0f3B52E7DB;
	fma.rn.f32 	%f310, %f309, %f303, 0f3C93BB73;
	fma.rn.f32 	%f311, %f310, %f303, 0f3DF6384F;
	mul.rn.f32 	%f312, %f311, %f303;
	fma.rn.f32 	%f313, %f302, 0f3FB8AA3B, %f297;
	mul.f32 	%f314, %f312, 0f40400000;
	sub.f32 	%f315, %f297, %f313;
	fma.rn.f32 	%f316, %f302, 0f3FB8AA3B, %f315;
	fma.rn.f32 	%f317, %f308, 0f3FB8AA3B, %f316;
	fma.rn.f32 	%f318, %f302, 0f32A55E34, %f317;
	fma.rn.f32 	%f319, %f314, %f308, %f318;
	fma.rn.f32 	%f320, %f312, %f302, %f319;
	add.rn.f32 	%f321, %f313, %f320;
	mov.f32 	%f322, 0f3EAAAAAB;
	mul.rn.f32 	%f323, %f321, %f322;
	cvt.rni.f32.f32 	%f324, %f323;
	sub.f32 	%f325, %f323, %f324;
	neg.f32 	%f326, %f323;
	fma.rn.f32 	%f327, %f321, 0f3EAAAAAB, %f326;
	neg.f32 	%f328, %f313;
	add.rn.f32 	%f329, %f321, %f328;
	neg.f32 	%f330, %f329;
	add.rn.f32 	%f331, %f320, %f330;
	fma.rn.f32 	%f332, %f331, 0f3EAAAAAB, %f327;
	add.f32 	%f333, %f325, %f332;
	setp.gt.f32 	%p52, %f324, 0f00000000;
	selp.b32 	%r63, 0, -2097152000, %p52;
	setp.neu.f32 	%p53, %f34, 0f7F800000;
	setp.lt.f32 	%p54, %f323, 0f00000000;
	selp.f32 	%f334, 0f00000000, 0f7F800000, %p54;
	abs.f32 	%f335, %f323;
	setp.gt.f32 	%p55, %f335, 0f43180000;
	cvt.rzi.s32.f32 	%r64, %f324;
	shl.b32 	%r65, %r64, 23;
	sub.s32 	%r66, %r65, %r63;
	mov.b32 	%f336, %r66;
	add.s32 	%r67, %r63, 2130706432;
	mov.b32 	%f337, %r67;
	fma.rn.f32 	%f338, %f333, 0f391FCB8E, 0f3AAF85ED;
	fma.rn.f32 	%f339, %f338, %f333, 0f3C1D9856;
	fma.rn.f32 	%f340, %f339, %f333, 0f3D6357BB;
	fma.rn.f32 	%f341, %f340, %f333, 0f3E75FDEC;
	fma.rn.f32 	%f342, %f341, %f333, 0f3F317218;
	fma.rn.f32 	%f343, %f342, %f333, 0f3F800000;
	mul.f32 	%f344, %f343, %f337;
	mul.f32 	%f345, %f344, %f336;
	selp.f32 	%f419, %f334, %f345, %p55;
	@%p53 bra 	$L__BB1_42;
	add.f32 	%f346, %f25, %f25;
	mov.b32 	%r68, %f346;
	and.b32  	%r69, %r68, 2147483647;
	mov.b32 	%f419, %r69;
	bra.uni 	$L__BB1_42;
$L__BB1_41:
	fma.rn.f32 	%f419, %f25, 0f40F92F1B, 0f3E0D3DCB;
$L__BB1_42:
	div.rn.f32 	%f40, %f26, 0f3F8B5C4B;
	setp.ltu.f32 	%p56, %f40, 0f3C1118C2;
	@%p56 bra 	$L__BB1_48;
	abs.f32 	%f41, %f40;
	setp.eq.f32 	%p57, %f40, 0f3F800000;
	mov.f32 	%f420, 0f3F800000;
	@%p57 bra 	$L__BB1_49;
	setp.num.f32 	%p58, %f41, %f41;
	@%p58 bra 	$L__BB1_46;
	mov.f32 	%f404, 0f3EAAAAAB;
	add.rn.f32 	%f420, %f40, %f404;
	bra.uni 	$L__BB1_49;
$L__BB1_46:
	setp.lt.f32 	%p59, %f41, 0f00800000;
	mul.f32 	%f349, %f41, 0f4B800000;
	selp.f32 	%f350, %f349, %f41, %p59;
	mov.b32 	%r70, %f350;
	add.s32 	%r71, %r70, -1060439283;
	and.b32  	%r72, %r71, -8388608;
	sub.s32 	%r73, %r70, %r72;
	mov.b32 	%f351, %r73;
	cvt.rn.f32.s32 	%f352, %r72;
	selp.f32 	%f353, 0fC1C00000, 0f00000000, %p59;
	fma.rn.f32 	%f354, %f352, 0f34000000, %f353;
	add.f32 	%f355, %f351, 0fBF800000;
	add.f32 	%f356, %f351, 0f3F800000;
	rcp.approx.ftz.f32 	%f357, %f356;
	add.f32 	%f358, %f355, %f355;
	mul.f32 	%f359, %f358, %f357;
	mul.f32 	%f360, %f359, %f359;
	neg.f32 	%f361, %f359;
	sub.f32 	%f362, %f355, %f359;
	add.f32 	%f363, %f362, %f362;
	fma.rn.f32 	%f364, %f361, %f355, %f363;
	mul.rn.f32 	%f365, %f357, %f364;
	fma.rn.f32 	%f366, %f360, 0f3A2C32E4, 0f3B52E7DB;
	fma.rn.f32 	%f367, %f366, %f360, 0f3C93BB73;
	fma.rn.f32 	%f368, %f367, %f360, 0f3DF6384F;
	mul.rn.f32 	%f369, %f368, %f360;
	fma.rn.f32 	%f370, %f359, 0f3FB8AA3B, %f354;
	mul.f32 	%f371, %f369, 0f40400000;
	sub.f32 	%f372, %f354, %f370;
	fma.rn.f32 	%f373, %f359, 0f3FB8AA3B, %f372;
	fma.rn.f32 	%f374, %f365, 0f3FB8AA3B, %f373;
	fma.rn.f32 	%f375, %f359, 0f32A55E34, %f374;
	fma.rn.f32 	%f376, %f371, %f365, %f375;
	fma.rn.f32 	%f377, %f369, %f359, %f376;
	add.rn.f32 	%f378, %f370, %f377;
	mov.f32 	%f379, 0f3EAAAAAB;
	mul.rn.f32 	%f380, %f378, %f379;
	cvt.rni.f32.f32 	%f381, %f380;
	sub.f32 	%f382, %f380, %f381;
	neg.f32 	%f383, %f380;
	fma.rn.f32 	%f384, %f378, 0f3EAAAAAB, %f383;
	neg.f32 	%f385, %f370;
	add.rn.f32 	%f386, %f378, %f385;
	neg.f32 	%f387, %f386;
	add.rn.f32 	%f388, %f377, %f387;
	fma.rn.f32 	%f389, %f388, 0f3EAAAAAB, %f384;
	add.f32 	%f390, %f382, %f389;
	setp.gt.f32 	%p60, %f381, 0f00000000;
	selp.b32 	%r74, 0, -2097152000, %p60;
	setp.neu.f32 	%p61, %f41, 0f7F800000;
	setp.lt.f32 	%p62, %f380, 0f00000000;
	selp.f32 	%f391, 0f00000000, 0f7F800000, %p62;
	abs.f32 	%f392, %f380;
	setp.gt.f32 	%p63, %f392, 0f43180000;
	cvt.rzi.s32.f32 	%r75, %f381;
	shl.b32 	%r76, %r75, 23;
	sub.s32 	%r77, %r76, %r74;
	mov.b32 	%f393, %r77;
	add.s32 	%r78, %r74, 2130706432;
	mov.b32 	%f394, %r78;
	fma.rn.f32 	%f395, %f390, 0f391FCB8E, 0f3AAF85ED;
	fma.rn.f32 	%f396, %f395, %f390, 0f3C1D9856;
	fma.rn.f32 	%f397, %f396, %f390, 0f3D6357BB;
	fma.rn.f32 	%f398, %f397, %f390, 0f3E75FDEC;
	fma.rn.f32 	%f399, %f398, %f390, 0f3F317218;
	fma.rn.f32 	%f400, %f399, %f390, 0f3F800000;
	mul.f32 	%f401, %f400, %f394;
	mul.f32 	%f402, %f401, %f393;
	selp.f32 	%f420, %f391, %f402, %p63;
	@%p61 bra 	$L__BB1_49;
	add.f32 	%f403, %f40, %f40;
	mov.b32 	%r79, %f403;
	and.b32  	%r80, %r79, 2147483647;
	mov.b32 	%f420, %r80;
	bra.uni 	$L__BB1_49;
$L__BB1_48:
	fma.rn.f32 	%f420, %f40, 0f40F92F1B, 0f3E0D3DCB;
$L__BB1_49:
	fma.rn.f32 	%f405, %f419, 0f42E80000, 0fC1800000;
	sub.f32 	%f406, %f418, %f419;
	mul.f32 	%f407, %f406, 0f43FA0000;
	sub.f32 	%f408, %f419, %f420;
	mul.f32 	%f409, %f408, 0f43480000;
	div.rn.f32 	%f410, %f405, 0f42C80000;
	cvta.to.global.u64 	%rd6, %rd3;
	add.s64 	%rd8, %rd6, %rd5;
	st.global.f32 	[%rd8], %f410;
	div.rn.f32 	%f411, %f407, 0f43480000;
	add.f32 	%f412, %f411, 0f3F000000;
	st.global.f32 	[%rd8+4], %f412;
	div.rn.f32 	%f413, %f409, 0f43480000;
	add.f32 	%f414, %f413, 0f3F000000;
	st.global.f32 	[%rd8+8], %f414;
$L__BB1_50:
	ret;

}
	// .globl	_Z15d_lab_to_rec709Pfii
.visible .entry _Z15d_lab_to_rec709Pfii(
	.param .u64 .ptr .align 1 _Z15d_lab_to_rec709Pfii_param_0,
	.param .u32 _Z15d_lab_to_rec709Pfii_param_1,
	.param .u32 _Z15d_lab_to_rec709Pfii_param_2
)
{
	.reg .pred 	%p<34>;
	.reg .b32 	%r<48>;
	.reg .b32 	%f<247>;
	.reg .b64 	%rd<5>;

	ld.param.u64 	%rd2, [_Z15d_lab_to_rec709Pfii_param_0];
	ld.param.u32 	%r3, [_Z15d_lab_to_rec709Pfii_param_1];
	ld.param.u32 	%r4, [_Z15d_lab_to_rec709Pfii_param_2];
	mov.u32 	%r6, %ctaid.x;
	mov.u32 	%r7, %ntid.x;
	mov.u32 	%r8, %tid.x;
	mad.lo.s32 	%r1, %r6, %r7, %r8;
	mov.u32 	%r9, %ctaid.y;
	mov.u32 	%r10, %ntid.y;
	mov.u32 	%r11, %tid.y;
	mad.lo.s32 	%r12, %r9, %r10, %r11;
	setp.ge.s32 	%p1, %r1, %r3;
	setp.ge.s32 	%p2, %r12, %r4;
	or.pred  	%p3, %p1, %p2;
	@%p3 bra 	$L__BB2_35;
	cvta.to.global.u64 	%rd3, %rd2;
	mad.lo.s32 	%r13, %r3, %r12, %r1;
	shl.b32 	%r14, %r13, 2;
	mul.wide.s32 	%rd4, %r14, 4;
	add.s64 	%rd1, %rd3, %rd4;
	ld.global.f32 	%f42, [%rd1];
	ld.global.f32 	%f43, [%rd1+4];
	add.f32 	%f1, %f43, 0fBF000000;
	ld.global.f32 	%f44, [%rd1+8];
	add.f32 	%f2, %f44, 0fBF000000;
	fma.rn.f32 	%f45, %f42, 0f42C80000, 0f41800000;
	div.rn.f32 	%f3, %f45, 0f42E80000;
	setp.ltu.f32 	%p4, %f3, 0f3E53DBC2;
	@%p4 bra 	$L__BB2_3;
	mul.f32 	%f46, %f3, %f3;
	mul.f32 	%f238, %f3, %f46;
	bra.uni 	$L__BB2_4;
$L__BB2_3:
	add.f32 	%f47, %f3, 0fBE0D3DCB;
	div.rn.f32 	%f238, %f47, 0f40F92F1B;
$L__BB2_4:
	mul.f32 	%f48, %f1, 0f43480000;
	div.rn.f32 	%f49, %f48, 0f43FA0000;
	add.f32 	%f7, %f3, %f49;
	setp.ltu.f32 	%p5, %f7, 0f3E53DBC2;
	@%p5 bra 	$L__BB2_6;
	mul.f32 	%f50, %f7, %f7;
	mul.f32 	%f239, %f7, %f50;
	bra.uni 	$L__BB2_7;
$L__BB2_6:
	add.f32 	%f51, %f7, 0fBE0D3DCB;
	div.rn.f32 	%f239, %f51, 0f40F92F1B;
$L__BB2_7:
	mul.f32 	%f52, %f2, 0f43480000;
	div.rn.f32 	%f53, %f52, 0f43480000;
	sub.f32 	%f11, %f3, %f53;
	setp.ltu.f32 	%p6, %f11, 0f3E53DBC2;
	@%p6 bra 	$L__BB2_9;
	mul.f32 	%f54, %f11, %f11;
	mul.f32 	%f240, %f11, %f54;
	bra.uni 	$L__BB2_10;
$L__BB2_9:
	add.f32 	%f55, %f11, 0fBE0D3DCB;
	div.rn.f32 	%f240, %f55, 0f40F92F1B;
$L__BB2_10:
	mul.f32 	%f56, %f239, 0f3F735116;
	mul.f32 	%f57, %f240, 0f3F8B5C4B;
	mul.f32 	%f58, %f238, 0fBFC4C0F4;
	fma.rn.f32 	%f59, %f56, 0f404F639A, %f58;
	fma.rn.f32 	%f15, %f57, 0fBEFF3F82, %f59;
	mul.f32 	%f60, %f56, 0fBF7821D1;
	fma.rn.f32 	%f61, %f238, 0f3FF0211F, %f60;
	fma.rn.f32 	%f16, %f57, 0f3D2A36A0, %f61;
	mul.f32 	%f62, %f238, 0fBE50EC2A;
	fma.rn.f32 	%f63, %f56, 0f3D63EA55, %f62;
	fma.rn.f32 	%f17, %f57, 0f3F875328, %f63;
	setp.geu.f32 	%p7, %f15, 0f3C944674;
	@%p7 bra 	$L__BB2_12;
	setp.lt.f32 	%p15, %f15, 0f00000000;
	mul.f32 	%f121, %f15, 0f40900000;
	selp.f32 	%f242, 0f00000000, %f121, %p15;
	bra.uni 	$L__BB2_18;
$L__BB2_12:
	abs.f32 	%f19, %f15;
	setp.eq.f32 	%p8, %f15, 0f3F800000;
	mov.f32 	%f241, 0f3F800000;
	@%p8 bra 	$L__BB2_17;
	setp.num.f32 	%p9, %f19, %f19;
	@%p9 bra 	$L__BB2_15;
	mov.f32 	%f120, 0f3EE66666;
	add.rn.f32 	%f241, %f15, %f120;
	bra.uni 	$L__BB2_17;
$L__BB2_15:
	setp.lt.f32 	%p10, %f19, 0f00800000;
	mul.f32 	%f65, %f19, 0f4B800000;
	selp.f32 	%f66, %f65, %f19, %p10;
	mov.b32 	%r15, %f66;
	add.s32 	%r16, %r15, -1060439283;
	and.b32  	%r17, %r16, -8388608;
	sub.s32 	%r18, %r15, %r17;
	mov.b32 	%f67, %r18;
	cvt.rn.f32.s32 	%f68, %r17;
	selp.f32 	%f69, 0fC1C00000, 0f00000000, %p10;
	fma.rn.f32 	%f70, %f68, 0f34000000, %f69;
	add.f32 	%f71, %f67, 0fBF800000;
	add.f32 	%f72, %f67, 0f3F800000;
	rcp.approx.ftz.f32 	%f73, %f72;
	add.f32 	%f74, %f71, %f71;
	mul.f32 	%f75, %f74, %f73;
	mul.f32 	%f76, %f75, %f75;
	neg.f32 	%f77, %f75;
	sub.f32 	%f78, %f71, %f75;
	add.f32 	%f79, %f78, %f78;
	fma.rn.f32 	%f80, %f77, %f71, %f79;
	mul.rn.f32 	%f81, %f73, %f80;
	fma.rn.f32 	%f82, %f76, 0f3A2C32E4, 0f3B52E7DB;
	fma.rn.f32 	%f83, %f82, %f76, 0f3C93BB73;
	fma.rn.f32 	%f84, %f83, %f76, 0f3DF6384F;
	mul.rn.f32 	%f85, %f84, %f76;
	fma.rn.f32 	%f86, %f75, 0f3FB8AA3B, %f70;
	mul.f32 	%f87, %f85, 0f40400000;
	sub.f32 	%f88, %f70, %f86;
	fma.rn.f32 	%f89, %f75, 0f3FB8AA3B, %f88;
	fma.rn.f32 	%f90, %f81, 0f3FB8AA3B, %f89;
	fma.rn.f32 	%f91, %f75, 0f32A55E34, %f90;
	fma.rn.f32 	%f92, %f87, %f81, %f91;
	fma.rn.f32 	%f93, %f85, %f75, %f92;
	add.rn.f32 	%f94, %f86, %f93;
	mov.f32 	%f95, 0f3EE66666;
	mul.rn.f32 	%f96, %f94, %f95;
	cvt.rni.f32.f32 	%f97, %f96;
	sub.f32 	%f98, %f96, %f97;
	neg.f32 	%f99, %f96;
	fma.rn.f32 	%f100, %f94, 0f3EE66666, %f99;
	neg.f32 	%f101, %f86;
	add.rn.f32 	%f102, %f94, %f101;
	neg.f32 	%f103, %f102;
	add.rn.f32 	%f104, %f93, %f103;
	fma.rn.f32 	%f105, %f104, 0f3EE66666, %f100;
	add.f32 	%f106, %f98, %f105;
	setp.gt.f32 	%p11, %f97, 0f00000000;
	selp.b32 	%r19, 0, -2097152000, %p11;
	setp.neu.f32 	%p12, %f19, 0f7F800000;
	setp.lt.f32 	%p13, %f96, 0f00000000;
	selp.f32 	%f107, 0f00000000, 0f7F800000, %p13;
	abs.f32 	%f108, %f96;
	setp.gt.f32 	%p14, %f108, 0f43180000;
	cvt.rzi.s32.f32 	%r20, %f97;
	shl.b32 	%r21, %r20, 23;
	sub.s32 	%r22, %r21, %r19;
	mov.b32 	%f109, %r22;
	add.s32 	%r23, %r19, 2130706432;
	mov.b32 	%f110, %r23;
	fma.rn.f32 	%f111, %f106, 0f391FCB8E, 0f3AAF85ED;
	fma.rn.f32 	%f112, %f111, %f106, 0f3C1D9856;
	fma.rn.f32 	%f113, %f112, %f106, 0f3D6357BB;
	fma.rn.f32 	%f114, %f113, %f106, 0f3E75FDEC;
	fma.rn.f32 	%f115, %f114, %f106, 0f3F317218;
	fma.rn.f32 	%f116, %f115, %f106, 0f3F800000;
	mul.f32 	%f117, %f116, %f110;
	mul.f32 	%f118, %f117, %f109;
	selp.f32 	%f241, %f107, %f118, %p14;
	@%p12 bra 	$L__BB2_17;
	add.f32 	%f119, %f15, %f15;
	mov.b32 	%r24, %f119;
	and.b32  	%r25, %r24, 2147483647;
	mov.b32 	%f241, %r25;
$L__BB2_17:
	fma.rn.f32 	%f242, %f241, 0f3F8CB5DD, 0fBDCB5DD0;
$L__BB2_18:
	setp.geu.f32 	%p16, %f16, 0f3C944674;
	@%p16 bra 	$L__BB2_20;
	setp.lt.f32 	%p24, %f16, 0f00000000;
	mul.f32 	%f179, %f16, 0f40900000;
	selp.f32 	%f244, 0f00000000, %f179, %p24;
	bra.uni 	$L__BB2_26;
$L__BB2_20:
	abs.f32 	%f27, %f16;
	setp.eq.f32 	%p17, %f16, 0f3F800000;
	mov.f32 	%f243, 0f3F800000;
	@%p17 bra 	$L__BB2_25;
	setp.num.f32 	%p18, %f27, %f27;
	@%p18 bra 	$L__BB2_23;
	mov.f32 	%f178, 0f3EE66666;
	add.rn.f32 	%f243, %f16, %f178;
	bra.uni 	$L__BB2_25;
$L__BB2_23:
	setp.lt.f32 	%p19, %f27, 0f00800000;
	mul.f32 	%f123, %f27, 0f4B800000;
	selp.f32 	%f124, %f123, %f27, %p19;
	mov.b32 	%r26, %f124;
	add.s32 	%r27, %r26, -1060439283;
	and.b32  	%r28, %r27, -8388608;
	sub.s32 	%r29, %r26, %r28;
	mov.b32 	%f125, %r29;
	cvt.rn.f32.s32 	%f126, %r28;
	selp.f32 	%f127, 0fC1C00000, 0f00000000, %p19;
	fma.rn.f32 	%f128, %f126, 0f34000000, %f127;
	add.f32 	%f129, %f125, 0fBF800000;
	add.f32 	%f130, %f125, 0f3F800000;
	rcp.approx.ftz.f32 	%f131, %f130;
	add.f32 	%f132, %f129, %f129;
	mul.f32 	%f133, %f132, %f131;
	mul.f32 	%f134, %f133, %f133;
	neg.f32 	%f135, %f133;
	sub.f32 	%f136, %f129, %f133;
	add.f32 	%f137, %f136, %f136;
	fma.rn.f32 	%f138, %f135, %f129, %f137;
	mul.rn.f32 	%f139, %f131, %f138;
	fma.rn.f32 	%f140, %f134, 0f3A2C32E4, 0f3B52E7DB;
	fma.rn.f32 	%f141, %f140, %f134, 0f3C93BB73;
	fma.rn.f32 	%f142, %f141, %f134, 0f3DF6384F;
	mul.rn.f32 	%f143, %f142, %f134;
	fma.rn.f32 	%f144, %f133, 0f3FB8AA3B, %f128;
	mul.f32 	%f145, %f143, 0f40400000;
	sub.f32 	%f146, %f128, %f144;
	fma.rn.f32 	%f147, %f133, 0f3FB8AA3B, %f146;
	fma.rn.f32 	%f148, %f139, 0f3FB8AA3B, %f147;
	fma.rn.f32 	%f149, %f133, 0f32A55E34, %f148;
	fma.rn.f32 	%f150, %f145, %f139, %f149;
	fma.rn.f32 	%f151, %f143, %f133, %f150;
	add.rn.f32 	%f152, %f144, %f151;
	mov.f32 	%f153, 0f3EE66666;
	mul.rn.f32 	%f154, %f152, %f153;
	cvt.rni.f32.f32 	%f155, %f154;
	sub.f32 	%f156, %f154, %f155;
	neg.f32 	%f157, %f154;
	fma.rn.f32 	%f158, %f152, 0f3EE66666, %f157;
	neg.f32 	%f159, %f144;
	add.rn.f32 	%f160, %f152, %f159;
	neg.f32 	%f161, %f160;
	add.rn.f32 	%f162, %f151, %f161;
	fma.rn.f32 	%f163, %f162, 0f3EE66666, %f158;
	add.f32 	%f164, %f156, %f163;
	setp.gt.f32 	%p20, %f155, 0f00000000;
	selp.b32 	%r30, 0, -2097152000, %p20;
	setp.neu.f32 	%p21, %f27, 0f7F800000;
	setp.lt.f32 	%p22, %f154, 0f00000000;
	selp.f32 	%f165, 0f00000000, 0f7F800000, %p22;
	abs.f32 	%f166, %f154;
	setp.gt.f32 	%p23, %f166, 0f43180000;
	cvt.rzi.s32.f32 	%r31, %f155;
	shl.b32 	%r32, %r31, 23;
	sub.s32 	%r33, %r32, %r30;
	mov.b32 	%f167, %r33;
	add.s32 	%r34, %r30, 2130706432;
	mov.b32 	%f168, %r34;
	fma.rn.f32 	%f169, %f164, 0f391FCB8E, 0f3AAF85ED;
	fma.rn.f32 	%f170, %f169, %f164, 0f3C1D9856;
	fma.rn.f32 	%f171, %f170, %f164, 0f3D6357BB;
	fma.rn.f32 	%f172, %f171, %f164, 0f3E75FDEC;
	fma.rn.f32 	%f173, %f172, %f164, 0f3F317218;
	fma.rn.f32 	%f174, %f173, %f164, 0f3F800000;
	mul.f32 	%f175, %f174, %f168;
	mul.f32 	%f176, %f175, %f167;
	selp.f32 	%f243, %f165, %f176, %p23;
	@%p21 bra 	$L__BB2_25;
	add.f32 	%f177, %f16, %f16;
	mov.b32 	%r35, %f177;
	and.b32  	%r36, %r35, 2147483647;
	mov.b32 	%f243, %r36;
$L__BB2_25:
	fma.rn.f32 	%f244, %f243, 0f3F8CB5DD, 0fBDCB5DD0;
$L__BB2_26:
	setp.geu.f32 	%p25, %f17, 0f3C944674;
	@%p25 bra 	$L__BB2_28;
	setp.lt.f32 	%p33, %f17, 0f00000000;
	mul.f32 	%f237, %f17, 0f40900000;
	selp.f32 	%f246, 0f00000000, %f237, %p33;
	bra.uni 	$L__BB2_34;
$L__BB2_28:
	abs.f32 	%f35, %f17;
	setp.eq.f32 	%p26, %f17, 0f3F800000;
	mov.f32 	%f245, 0f3F800000;
	@%p26 bra 	$L__BB2_33;
	setp.num.f32 	%p27, %f35, %f35;
	@%p27 bra 	$L__BB2_31;
	mov.f32 	%f236, 0f3EE66666;
	add.rn.f32 	%f245, %f17, %f236;
	bra.uni 	$L__BB2_33;
$L__BB2_31:
	setp.lt.f32 	%p28, %f35, 0f00800000;
	mul.f32 	%f181, %f35, 0f4B800000;
	selp.f32 	%f182, %f181, %f35, %p28;
	mov.b32 	%r37, %f182;
	add.s32 	%r38, %r37, -1060439283;
	and.b32  	%r39, %r38, -8388608;
	sub.s32 	%r40, %r37, %r39;
	mov.b32 	%f183, %r40;
	cvt.rn.f32.s32 	%f184, %r39;
	selp.f32 	%f185, 0fC1C00000, 0f00000000, %p28;
	fma.rn.f32 	%f186, %f184, 0f34000000, %f185;
	add.f32 	%f187, %f183, 0fBF800000;
	add.f32 	%f188, %f183, 0f3F800000;
	rcp.approx.ftz.f32 	%f189, %f188;
	add.f32 	%f190, %f187, %f187;
	mul.f32 	%f191, %f190, %f189;
	mul.f32 	%f192, %f191, %f191;
	neg.f32 	%f193, %f191;
	sub.f32 	%f194, %f187, %f191;
	add.f32 	%f195, %f194, %f194;
	fma.rn.f32 	%f196, %f193, %f187, %f195;
	mul.rn.f32 	%f197, %f189, %f196;
	fma.rn.f32 	%f198, %f192, 0f3A2C32E4, 0f3B52E7DB;
	fma.rn.f32 	%f199, %f198, %f192, 0f3C93BB73;
	fma.rn.f32 	%f200, %f199, %f192, 0f3DF6384F;
	mul.rn.f32 	%f201, %f200, %f192;
	fma.rn.f32 	%f202, %f191, 0f3FB8AA3B, %f186;
	mul.f32 	%f203, %f201, 0f40400000;
	sub.f32 	%f204, %f186, %f202;
	fma.rn.f32 	%f205, %f191, 0f3FB8AA3B, %f204;
	fma.rn.f32 	%f206, %f197, 0f3FB8AA3B, %f205;
	fma.rn.f32 	%f207, %f191, 0f32A55E34, %f206;
	fma.rn.f32 	%f208, %f203, %f197, %f207;
	fma.rn.f32 	%f209, %f201, %f191, %f208;
	add.rn.f32 	%f210, %f202, %f209;
	mov.f32 	%f211, 0f3EE66666;
	mul.rn.f32 	%f212, %f210, %f211;
	cvt.rni.f32.f32 	%f213, %f212;
	sub.f32 	%f214, %f212, %f213;
	neg.f32 	%f215, %f212;
	fma.rn.f32 	%f216, %f210, 0f3EE66666, %f215;
	neg.f32 	%f217, %f202;
	add.rn.f32 	%f218, %f210, %f217;
	neg.f32 	%f219, %f218;
	add.rn.f32 	%f220, %f209, %f219;
	fma.rn.f32 	%f221, %f220, 0f3EE66666, %f216;
	add.f32 	%f222, %f214, %f221;
	setp.gt.f32 	%p29, %f213, 0f00000000;
	selp.b32 	%r41, 0, -2097152000, %p29;
	setp.neu.f32 	%p30, %f35, 0f7F800000;
	setp.lt.f32 	%p31, %f212, 0f00000000;
	selp.f32 	%f223, 0f00000000, 0f7F800000, %p31;
	abs.f32 	%f224, %f212;
	setp.gt.f32 	%p32, %f224, 0f43180000;
	cvt.rzi.s32.f32 	%r42, %f213;
	shl.b32 	%r43, %r42, 23;
	sub.s32 	%r44, %r43, %r41;
	mov.b32 	%f225, %r44;
	add.s32 	%r45, %r41, 2130706432;
	mov.b32 	%f226, %r45;
	fma.rn.f32 	%f227, %f222, 0f391FCB8E, 0f3AAF85ED;
	fma.rn.f32 	%f228, %f227, %f222, 0f3C1D9856;
	fma.rn.f32 	%f229, %f228, %f222, 0f3D6357BB;
	fma.rn.f32 	%f230, %f229, %f222, 0f3E75FDEC;
	fma.rn.f32 	%f231, %f230, %f222, 0f3F317218;
	fma.rn.f32 	%f232, %f231, %f222, 0f3F800000;
	mul.f32 	%f233, %f232, %f226;
	mul.f32 	%f234, %f233, %f225;
	selp.f32 	%f245, %f223, %f234, %p32;
	@%p30 bra 	$L__BB2_33;
	add.f32 	%f235, %f17, %f17;
	mov.b32 	%r46, %f235;
	and.b32  	%r47, %r46, 2147483647;
	mov.b32 	%f245, %r47;
$L__BB2_33:
	fma.rn.f32 	%f246, %f245, 0f3F8CB5DD, 0fBDCB5DD0;
$L__BB2_34:
	st.global.f32 	[%rd1], %f242;
	st.global.f32 	[%rd1+4], %f244;
	st.global.f32 	[%rd1+8], %f246;
$L__BB2_35:
	ret;

}
	// .globl	_Z11GlobalBlendiiPfS_f
.visible .entry _Z11GlobalBlendiiPfS_f(
	.param .u32 _Z11GlobalBlendiiPfS_f_param_0,
	.param .u32 _Z11GlobalBlendiiPfS_f_param_1,
	.param .u64 .ptr .align 1 _Z11GlobalBlendiiPfS_f_param_2,
	.param .u64 .ptr .align 1 _Z11GlobalBlendiiPfS_f_param_3,
	.param .f32 _Z11GlobalBlendiiPfS_f_param_4
)
{
	.reg .pred 	%p<4>;
	.reg .b32 	%r<15>;
	.reg .b32 	%f<20>;
	.reg .b64 	%rd<8>;

	ld.param.u32 	%r3, [_Z11GlobalBlendiiPfS_f_param_0];
	ld.param.u32 	%r4, [_Z11GlobalBlendiiPfS_f_param_1];
	ld.param.u64 	%rd1, [_Z11GlobalBlendiiPfS_f_param_2];
	ld.param.u64 	%rd2, [_Z11GlobalBlendiiPfS_f_param_3];
	ld.param.f32 	%f1, [_Z11GlobalBlendiiPfS_f_param_4];
	mov.u32 	%r6, %ctaid.x;
	mov.u32 	%r7, %ntid.x;
	mov.u32 	%r8, %tid.x;
	mad.lo.s32 	%r1, %r6, %r7, %r8;
	mov.u32 	%r9, %ctaid.y;
	mov.u32 	%r10, %ntid.y;
	mov.u32 	%r11, %tid.y;
	mad.lo.s32 	%r12, %r9, %r10, %r11;
	setp.ge.s32 	%p1, %r1, %r3;
	setp.ge.s32 	%p2, %r12, %r4;
	or.pred  	%p3, %p1, %p2;
	@%p3 bra 	$L__BB3_2;
	cvta.to.global.u64 	%rd3, %rd2;
	cvta.to.global.u64 	%rd4, %rd1;
	mad.lo.s32 	%r13, %r12, %r3, %r1;
	shl.b32 	%r14, %r13, 2;
	mul.wide.s32 	%rd5, %r14, 4;
	add.s64 	%rd6, %rd3, %rd5;
	ld.global.f32 	%f2, [%rd6];
	add.s64 	%rd7, %rd4, %rd5;
	ld.global.f32 	%f3, [%rd7];
	mov.f32 	%f4, 0f3F800000;
	sub.f32 	%f5, %f4, %f1;
	mul.f32 	%f6, %f5, %f3;
	fma.rn.f32 	%f7, %f1, %f2, %f6;
	st.global.f32 	[%rd6], %f7;
	ld.global.f32 	%f8, [%rd6+4];
	ld.global.f32 	%f9, [%rd7+4];
	mul.f32 	%f10, %f5, %f9;
	fma.rn.f32 	%f11, %f1, %f8, %f10;
	st.global.f32 	[%rd6+4], %f11;
	ld.global.f32 	%f12, [%rd6+8];
	ld.global.f32 	%f13, [%rd7+8];
	mul.f32 	%f14, %f5, %f13;
	fma.rn.f32 	%f15, %f1, %f12, %f14;
	st.global.f32 	[%rd6+8], %f15;
	ld.global.f32 	%f16, [%rd6+12];
	ld.global.f32 	%f17, [%rd7+12];
	mul.f32 	%f18, %f5, %f17;
	fma.rn.f32 	%f19, %f1, %f16, %f18;
	st.global.f32 	[%rd6+12], %f19;
$L__BB3_2:
	ret;

}


// ===== COMPILED SASS (sm_100) =====

	.target	sm_100

	.elftype	@"ET_EXEC"


//--------------------- .note.nv.tkinfo           --------------------------
	.section	.note.nv.tkinfo,"",@"SHT_NOTE"
	.sectionflags	@"SHF_NOTE_NV_TKINFO"
	.tkinfo
        /*0018*/ 	.word	0x00000002
        /*0030*/ 	.string	""
        /*0030*/ 	.string	"ptxas"
        /*0030*/ 	.string	"Cuda compilation tools, release 13.0, V13.0.88"
        /*0030*/ 	.string	"Build cuda_13.0.r13.0/compiler.36424714_0"
        /*0030*/ 	.string	"-arch sm_100 -m 64 "



//--------------------- .note.nv.cuinfo           --------------------------
	.section	.note.nv.cuinfo,"",@"SHT_NOTE"
	.sectionflags	@"SHF_NOTE_NV_CUINFO"
        /*0018*/ 	.short	0x0002
        /*001a*/ 	.short	0x0064
        /*001c*/ 	.short	0x0082
	.zero		2


//--------------------- .nv.info                  --------------------------
	.section	.nv.info,"",@"SHT_CUDA_INFO"
	.align	4


	//----- nvinfo : EIATTR_REGCOUNT
	.align		4
        /*0000*/ 	.byte	0x04, 0x2f
        /*0002*/ 	.short	(.L_1 - .L_0)
	.align		4
.L_0:
        /*0004*/ 	.word	index@(_Z21ConvertToFloat4KerneliiPfP6float4)
        /*0008*/ 	.word	0x0000000e


	//----- nvinfo : EIATTR_FRAME_SIZE
	.align		4
.L_1:
        /*000c*/ 	.byte	0x04, 0x11
        /*000e*/ 	.short	(.L_3 - .L_2)
	.align		4
.L_2:
        /*0010*/ 	.word	index@(_Z21ConvertToFloat4KerneliiPfP6float4)
        /*0014*/ 	.word	0x00000000


	//----- nvinfo : EIATTR_REGCOUNT
	.align		4
.L_3:
        /*0018*/ 	.byte	0x04, 0x2f
        /*001a*/ 	.short	(.L_5 - .L_4)
	.align		4
.L_4:
        /*001c*/ 	.word	index@(_Z15d_rec709_to_labPfS_ii)
        /*0020*/ 	.word	0x00000012


	//----- nvinfo : EIATTR_FRAME_SIZE
	.align		4
.L_5:
        /*0024*/ 	.byte	0x04, 0x11
        /*0026*/ 	.short	(.L_7 - .L_6)
	.align		4
.L_6:
        /*0028*/ 	.word	index@($__internal_1_$__cuda_sm3x_div_rn_noftz_f32_slowpath)
        /*002c*/ 	.word	0x00000000


	//----- nvinfo : EIATTR_FRAME_SIZE
	.align		4
.L_7:
        /*0030*/ 	.byte	0x04, 0x11
        /*0032*/ 	.short	(.L_9 - .L_8)
	.align		4
.L_8:
        /*0034*/ 	.word	index@(_Z15d_rec709_to_labPfS_ii)
        /*0038*/ 	.word	0x00000000


	//----- nvinfo : EIATTR_REGCOUNT
	.align		4
.L_9:
        /*003c*/ 	.byte	0x04, 0x2f
        /*003e*/ 	.short	(.L_11 - .L_10)
	.align		4
.L_10:
        /*0040*/ 	.word	index@(_Z15d_lab_to_rec709Pfii)
        /*0044*/ 	.word	0x00000013


	//----- nvinfo : EIATTR_FRAME_SIZE
	.align		4
.L_11:
        /*0048*/ 	.byte	0x04, 0x11
        /*004a*/ 	.short	(.L_13 - .L_12)
	.align		4
.L_12:
        /*004c*/ 	.word	index@($__internal_0_$__cuda_sm3x_div_rn_noftz_f32_slowpath)
        /*0050*/ 	.word	0x00000000


	//----- nvinfo : EIATTR_FRAME_SIZE
	.align		4
.L_13:
        /*0054*/ 	.byte	0x04, 0x11
        /*0056*/ 	.short	(.L_15 - .L_14)
	.align		4
.L_14:
        /*0058*/ 	.word	index@(_Z15d_lab_to_rec709Pfii)
        /*005c*/ 	.word	0x00000000


	//----- nvinfo : EIATTR_REGCOUNT
	.align		4
.L_15:
        /*0060*/ 	.byte	0x04, 0x2f
        /*0062*/ 	.short	(.L_17 - .L_16)
	.align		4
.L_16:
        /*0064*/ 	.word	index@(_Z11GlobalBlendiiPfS_f)
        /*0068*/ 	.word	0x00000010


	//----- nvinfo : EIATTR_FRAME_SIZE
	.align		4
.L_17:
        /*006c*/ 	.byte	0x04, 0x11
        /*006e*/ 	.short	(.L_19 - .L_18)
	.align		4
.L_18:
        /*0070*/ 	.word	index@(_Z11GlobalBlendiiPfS_f)
        /*0074*/ 	.word	0x00000000


	//----- nvinfo : EIATTR_MIN_STACK_SIZE
	.align		4
.L_19:
        /*0078*/ 	.byte	0x04, 0x12
        /*007a*/ 	.short	(.L_21 - .L_20)
	.align		4
.L_20:
        /*007c*/ 	.word	index@(_Z11GlobalBlendiiPfS_f)
        /*0080*/ 	.word	0x00000000


	//----- nvinfo : EIATTR_MIN_STACK_SIZE
	.align		4
.L_21:
        /*0084*/ 	.byte	0x04, 0x12
        /*0086*/ 	.short	(.L_23 - .L_22)
	.align		4
.L_22:
        /*0088*/ 	.word	index@(_Z15d_lab_to_rec709Pfii)
        /*008c*/ 	.word	0x00000000


	//----- nvinfo : EIATTR_MIN_STACK_SIZE
	.align		4
.L_23:
        /*0090*/ 	.byte	0x04, 0x12
        /*0092*/ 	.short	(.L_25 - .L_24)
	.align		4
.L_24:
        /*0094*/ 	.word	index@(_Z15d_rec709_to_labPfS_ii)
        /*0098*/ 	.word	0x00000000


	//----- nvinfo : EIATTR_MIN_STACK_SIZE
	.align		4
.L_25:
        /*009c*/ 	.byte	0x04, 0x12
        /*009e*/ 	.short	(.L_27 - .L_26)
	.align		4
.L_26:
        /*00a0*/ 	.word	index@(_Z21ConvertToFloat4KerneliiPfP6float4)
        /*00a4*/ 	.word	0x00000000
.L_27:


//--------------------- .nv.compat                --------------------------
	.section	.nv.compat,"",@"SHT_CUDA_COMPAT_INFO"
	.align	4
        /*0000*/ 	.byte	0x02, 0x09, 0x00, 0x00, 0x02, 0x02, 0x01, 0x00, 0x02, 0x05, 0x05, 0x00, 0x03, 0x07, 0x01, 0x01
        /*0010*/ 	.byte	0x02, 0x03, 0x00, 0x00, 0x02, 0x06, 0x01, 0x00, 0x04, 0x0b, 0x08, 0x00, 0x01, 0x00, 0x00, 0x00
        /*0020*/ 	.byte	0x00, 0x00, 0x00, 0x00


//--------------------- .nv.info._Z11GlobalBlendiiPfS_f --------------------------
	.section	.nv.info._Z11GlobalBlendiiPfS_f,"",@"SHT_CUDA_INFO"
	.sectionflags	@""
	.align	4


	//----- nvinfo : EIATTR_CUDA_API_VERSION
	.align		4
        /*0000*/ 	.byte	0x04, 0x37
        /*0002*/ 	.short	(.L_29 - .L_28)
.L_28:
        /*0004*/ 	.word	0x00000082


	//----- nvinfo : EIATTR_KPARAM_INFO
	.align		4
.L_29:
        /*0008*/ 	.byte	0x04, 0x17
        /*000a*/ 	.short	(.L_31 - .L_30)
.L_30:
        /*000c*/ 	.word	0x00000000
        /*0010*/ 	.short	0x0004
        /*0012*/ 	.short	0x0018
        /*0014*/ 	.byte	0x00, 0xf0, 0x11, 0x00


	//----- nvinfo : EIATTR_KPARAM_INFO
	.align		4
.L_31:
        /*0018*/ 	.byte	0x04, 0x17
        /*001a*/ 	.short	(.L_33 - .L_32)
.L_32:
        /*001c*/ 	.word	0x00000000
        /*0020*/ 	.short	0x0003
        /*0022*/ 	.short	0x0010
        /*0024*/ 	.byte	0x00, 0xf5, 0x21, 0x00


	//----- nvinfo : EIATTR_KPARAM_INFO
	.align		4
.L_33:
        /*0028*/ 	.byte	0x04, 0x17
        /*002a*/ 	.short	(.L_35 - .L_34)
.L_34:
        /*002c*/ 	.word	0x00000000
        /*0030*/ 	.short	0x0002
        /*0032*/ 	.short	0x0008
        /*0034*/ 	.byte	0x00, 0xf5, 0x21, 0x00


	//----- nvinfo : EIATTR_KPARAM_INFO
	.align		4
.L_35:
        /*0038*/ 	.byte	0x04, 0x17
        /*003a*/ 	.short	(.L_37 - .L_36)
.L_36:
        /*003c*/ 	.word	0x00000000
        /*0040*/ 	.short	0x0001
        /*0042*/ 	.short	0x0004
        /*0044*/ 	.byte	0x00, 0xf0, 0x11, 0x00


	//----- nvinfo : EIATTR_KPARAM_INFO
	.align		4
.L_37:
        /*0048*/ 	.byte	0x04, 0x17
        /*004a*/ 	.short	(.L_39 - .L_38)
.L_38:
        /*004c*/ 	.word	0x00000000
        /*0050*/ 	.short	0x0000
        /*0052*/ 	.short	0x0000
        /*0054*/ 	.byte	0x00, 0xf0, 0x11, 0x00


	//----- nvinfo : EIATTR_SPARSE_MMA_MASK
	.align		4
.L_39:
        /*0058*/ 	.byte	0x03, 0x50
        /*005a*/ 	.short	0x0000


	//----- nvinfo : EIATTR_MAXREG_COUNT
	.align		4
        /*005c*/ 	.byte	0x03, 0x1b
        /*005e*/ 	.short	0x00ff


	//----- nvinfo : EIATTR_MERCURY_ISA_VERSION
	.align		4
        /*0060*/ 	.byte	0x03, 0x5f
        /*0062*/ 	.short	0x0101


	//----- nvinfo : EIATTR_VRC_CTA_INIT_COUNT
	.align		4
        /*0064*/ 	.byte	0x02, 0x4a
	.zero		1
	.zero		1


	//----- nvinfo : EIATTR_EXIT_INSTR_OFFSETS
	.align		4
        /*0068*/ 	.byte	0x04, 0x1c
        /*006a*/ 	.short	(.L_41 - .L_40)


	//   ....[0]....
.L_40:
        /*006c*/ 	.word	0x000000c0


	//   ....[1]....
        /*0070*/ 	.word	0x000002a0


	//----- nvinfo : EIATTR_CBANK_PARAM_SIZE
	.align		4
.L_41:
        /*0074*/ 	.byte	0x03, 0x19
        /*0076*/ 	.short	0x001c


	//----- nvinfo : EIATTR_PARAM_CBANK
	.align		4
        /*0078*/ 	.byte	0x04, 0x0a
        /*007a*/ 	.short	(.L_43 - .L_42)
	.align		4
.L_42:
        /*007c*/ 	.word	index@(.nv.constant0._Z11GlobalBlendiiPfS_f)
        /*0080*/ 	.short	0x0380
        /*0082*/ 	.short	0x001c


	//----- nvinfo : EIATTR_SW_WAR
	.align		4
.L_43:
        /*0084*/ 	.byte	0x04, 0x36
        /*0086*/ 	.short	(.L_45 - .L_44)
.L_44:
        /*0088*/ 	.word	0x00000008
.L_45:


//--------------------- .nv.info._Z15d_lab_to_rec709Pfii --------------------------
	.section	.nv.info._Z15d_lab_to_rec709Pfii,"",@"SHT_CUDA_INFO"
	.sectionflags	@""
	.align	4


	//----- nvinfo : EIATTR_CUDA_API_VERSION
	.align		4
        /*0000*/ 	.byte	0x04, 0x37
        /*0002*/ 	.short	(.L_47 - .L_46)
.L_46:
        /*0004*/ 	.word	0x00000082


	//----- nvinfo : EIATTR_KPARAM_INFO
	.align		4
.L_47:
        /*0008*/ 	.byte	0x04, 0x17
        /*000a*/ 	.short	(.L_49 - .L_48)
.L_48:
        /*000c*/ 	.word	0x00000000
        /*0010*/ 	.short	0x0002
        /*0012*/ 	.short	0x000c
        /*0014*/ 	.byte	0x00, 0xf0, 0x11, 0x00


	//----- nvinfo : EIATTR_KPARAM_INFO
	.align		4
.L_49:
        /*0018*/ 	.byte	0x04, 0x17
        /*001a*/ 	.short	(.L_51 - .L_50)
.L_50:
        /*001c*/ 	.word	0x00000000
        /*0020*/ 	.short	0x0001
        /*0022*/ 	.short	0x0008
        /*0024*/ 	.byte	0x00, 0xf0, 0x11, 0x00


	//----- nvinfo : EIATTR_KPARAM_INFO
	.align		4
.L_51:
        /*0028*/ 	.byte	0x04, 0x17
        /*002a*/ 	.short	(.L_53 - .L_52)
.L_52:
        /*002c*/ 	.word	0x00000000
        /*0030*/ 	.short	0x0000
        /*0032*/ 	.short	0x0000
        /*0034*/ 	.byte	0x00, 0xf5, 0x21, 0x00


	//----- nvinfo : EIATTR_SPARSE_MMA_MASK
	.align		4
.L_53:
        /*0038*/ 	.byte	0x03, 0x50
        /*003a*/ 	.short	0x0000


	//----- nvinfo : EIATTR_MAXREG_COUNT
	.align		4
        /*003c*/ 	.byte	0x03, 0x1b
        /*003e*/ 	.short	0x00ff


	//----- nvinfo : EIATTR_MERCURY_ISA_VERSION
	.align		4
        /*0040*/ 	.byte	0x03, 0x5f
        /*0042*/ 	.short	0x0101


	//----- nvinfo : EIATTR_VRC_CTA_INIT_COUNT
	.align		4
        /*0044*/ 	.byte	0x02, 0x4a
	.zero		1
	.zero		1


	//----- nvinfo : EIATTR_EXIT_INSTR_OFFSETS
	.align		4
        /*0048*/ 	.byte	0x04, 0x1c
        /*004a*/ 	.short	(.L_55 - .L_54)


	//   ....[0]....
.L_54:
        /*004c*/ 	.word	0x000000c0


	//   ....[1]....
        /*0050*/ 	.word	0x00001850


	//----- nvinfo : EIATTR_CRS_STACK_SIZE
	.align		4
.L_55:
        /*0054*/ 	.byte	0x04, 0x1e
        /*0056*/ 	.short	(.L_57 - .L_56)
.L_56:
        /*0058*/ 	.word	0x00000000


	//----- nvinfo : EIATTR_CBANK_PARAM_SIZE
	.align		4
.L_57:
        /*005c*/ 	.byte	0x03, 0x19
        /*005e*/ 	.short	0x0010


	//----- nvinfo : EIATTR_PARAM_CBANK
	.align		4
        /*0060*/ 	.byte	0x04, 0x0a
        /*0062*/ 	.short	(.L_59 - .L_58)
	.align		4
.L_58:
        /*0064*/ 	.word	index@(.nv.constant0._Z15d_lab_to_rec709Pfii)
        /*0068*/ 	.short	0x0380
        /*006a*/ 	.short	0x0010


	//----- nvinfo : EIATTR_SW_WAR
	.align		4
.L_59:
        /*006c*/ 	.byte	0x04, 0x36
        /*006e*/ 	.short	(.L_61 - .L_60)
.L_60:
        /*0070*/ 	.word	0x00000008
.L_61:


//--------------------- .nv.info._Z15d_rec709_to_labPfS_ii --------------------------
	.section	.nv.info._Z15d_rec709_to_labPfS_ii,"",@"SHT_CUDA_INFO"
	.sectionflags	@""
	.align	4


	//----- nvinfo : EIATTR_CUDA_API_VERSION
	.align		4
        /*0000*/ 	.byte	0x04, 0x37
        /*0002*/ 	.short	(.L_63 - .L_62)
.L_62:
        /*0004*/ 	.word	0x00000082


	//----- nvinfo : EIATTR_KPARAM_INFO
	.align		4
.L_63:
        /*0008*/ 	.byte	0x04, 0x17
        /*000a*/ 	.short	(.L_65 - .L_64)
.L_64:
        /*000c*/ 	.word	0x00000000
        /*0010*/ 	.short	0x0003
        /*0012*/ 	.short	0x0014
        /*0014*/ 	.byte	0x00, 0xf0, 0x11, 0x00


	//----- nvinfo : EIATTR_KPARAM_INFO
	.align		4
.L_65:
        /*0018*/ 	.byte	0x04, 0x17
        /*001a*/ 	.short	(.L_67 - .L_66)
.L_66:
        /*001c*/ 	.word	0x00000000
        /*0020*/ 	.short	0x0002
        /*0022*/ 	.short	0x0010
        /*0024*/ 	.byte	0x00, 0xf0, 0x11, 0x00


	//----- nvinfo : EIATTR_KPARAM_INFO
	.align		4
.L_67:
        /*0028*/ 	.byte	0x04, 0x17
        /*002a*/ 	.short	(.L_69 - .L_68)
.L_68:
        /*002c*/ 	.word	0x00000000
        /*0030*/ 	.short	0x0001
        /*0032*/ 	.short	0x0008
        /*0034*/ 	.byte	0x00, 0xf5, 0x21, 0x00


	//----- nvinfo : EIATTR_KPARAM_INFO
	.align		4
.L_69:
        /*0038*/ 	.byte	0x04, 0x17
        /*003a*/ 	.short	(.L_71 - .L_70)
.L_70:
        /*003c*/ 	.word	0x00000000
        /*0040*/ 	.short	0x0000
        /*0042*/ 	.short	0x0000
        /*0044*/ 	.byte	0x00, 0xf5, 0x21, 0x00


	//----- nvinfo : EIATTR_SPARSE_MMA_MASK
	.align		4
.L_71:
        /*0048*/ 	.byte	0x03, 0x50
        /*004a*/ 	.short	0x0000


	//----- nvinfo : EIATTR_MAXREG_COUNT
	.align		4
        /*004c*/ 	.byte	0x03, 0x1b
        /*004e*/ 	.short	0x00ff


	//----- nvinfo : EIATTR_MERCURY_ISA_VERSION
	.align		4
        /*0050*/ 	.byte	0x03, 0x5f
        /*0052*/ 	.short	0x0101


	//----- nvinfo : EIATTR_VRC_CTA_INIT_COUNT
	.align		4
        /*0054*/ 	.byte	0x02, 0x4a
	.zero		1
	.zero		1


	//----- nvinfo : EIATTR_EXIT_INSTR_OFFSETS
	.align		4
        /*0058*/ 	.byte	0x04, 0x1c
        /*005a*/ 	.short	(.L_73 - .L_72)


	//   ....[0]....
.L_72:
        /*005c*/ 	.word	0x000000c0


	//   ....[1]....
        /*0060*/ 	.word	0x00002490


	//----- nvinfo : EIATTR_CRS_STACK_SIZE
	.align		4
.L_73:
        /*0064*/ 	.byte	0x04, 0x1e
        /*0066*/ 	.short	(.L_75 - .L_74)
.L_74:
        /*0068*/ 	.word	0x00000000


	//----- nvinfo : EIATTR_CBANK_PARAM_SIZE
	.align		4
.L_75:
        /*006c*/ 	.byte	0x03, 0x19
        /*006e*/ 	.short	0x0018


	//----- nvinfo : EIATTR_PARAM_CBANK
	.align		4
        /*0070*/ 	.byte	0x04, 0x0a
        /*0072*/ 	.short	(.L_77 - .L_76)
	.align		4
.L_76:
        /*0074*/ 	.word	index@(.nv.constant0._Z15d_rec709_to_labPfS_ii)
        /*0078*/ 	.short	0x0380
        /*007a*/ 	.short	0x0018


	//----- nvinfo : EIATTR_SW_WAR
	.align		4
.L_77:
        /*007c*/ 	.byte	0x04, 0x36
        /*007e*/ 	.short	(.L_79 - .L_78)
.L_78:
        /*0080*/ 	.word	0x00000008
.L_79:


//--------------------- .nv.info._Z21ConvertToFloat4KerneliiPfP6float4 --------------------------
	.section	.nv.info._Z21ConvertToFloat4KerneliiPfP6float4,"",@"SHT_CUDA_INFO"
	.sectionflags	@""
	.align	4


	//----- nvinfo : EIATTR_CUDA_API_VERSION
	.align		4
        /*0000*/ 	.byte	0x04, 0x37
        /*0002*/ 	.short	(.L_81 - .L_80)
.L_80:
        /*0004*/ 	.word	0x00000082


	//----- nvinfo : EIATTR_KPARAM_INFO
	.align		4
.L_81:
        /*0008*/ 	.byte	0x04, 0x17
        /*000a*/ 	.short	(.L_83 - .L_82)
.L_82:
        /*000c*/ 	.word	0x00000000
        /*0010*/ 	.short	0x0003
        /*0012*/ 	.short	0x0010
        /*0014*/ 	.byte	0x00, 0xf5, 0x21, 0x00


	//----- nvinfo : EIATTR_KPARAM_INFO
	.align		4
.L_83:
        /*0018*/ 	.byte	0x04, 0x17
        /*001a*/ 	.short	(.L_85 - .L_84)
.L_84:
        /*001c*/ 	.word	0x00000000
        /*0020*/ 	.short	0x0002
        /*0022*/ 	.short	0x0008
        /*0024*/ 	.byte	0x00, 0xf5, 0x21, 0x00


	//----- nvinfo : EIATTR_KPARAM_INFO
	.align		4
.L_85:
        /*0028*/ 	.byte	0x04, 0x17
        /*002a*/ 	.short	(.L_87 - .L_86)
.L_86:
        /*002c*/ 	.word	0x00000000
        /*0030*/ 	.short	0x0001
        /*0032*/ 	.short	0x0004
        /*0034*/ 	.byte	0x00, 0xf0, 0x11, 0x00


	//----- nvinfo : EIATTR_KPARAM_INFO
	.align		4
.L_87:
        /*0038*/ 	.byte	0x04, 0x17
        /*003a*/ 	.short	(.L_89 - .L_88)
.L_88:
        /*003c*/ 	.word	0x00000000
        /*0040*/ 	.short	0x0000
        /*0042*/ 	.short	0x0000
        /*0044*/ 	.byte	0x00, 0xf0, 0x11, 0x00


	//----- nvinfo : EIATTR_SPARSE_MMA_MASK
	.align		4
.L_89:
        /*0048*/ 	.byte	0x03, 0x50
        /*004a*/ 	.short	0x0000


	//----- nvinfo : EIATTR_MAXREG_COUNT
	.align		4
        /*004c*/ 	.byte	0x03, 0x1b
        /*004e*/ 	.short	0x00ff


	//----- nvinfo : EIATTR_MERCURY_ISA_VERSION
	.align		4
        /*0050*/ 	.byte	0x03, 0x5f
        /*0052*/ 	.short	0x0101


	//----- nvinfo : EIATTR_VRC_CTA_INIT_COUNT
	.align		4
        /*0054*/ 	.byte	0x02, 0x4a
	.zero		1
	.zero		1


	//----- nvinfo : EIATTR_EXIT_INSTR_OFFSETS
	.align		4
        /*0058*/ 	.byte	0x04, 0x1c
        /*005a*/ 	.short	(.L_91 - .L_90)


	//   ....[0]....
.L_90:
        /*005c*/ 	.word	0x000000c0


	//   ....[1]....
        /*0060*/ 	.word	0x00000190


	//----- nvinfo : EIATTR_CBANK_PARAM_SIZE
	.align		4
.L_91:
        /*0064*/ 	.byte	0x03, 0x19
        /*0066*/ 	.short	0x0018


	//----- nvinfo : EIATTR_PARAM_CBANK
	.align		4
        /*0068*/ 	.byte	0x04, 0x0a
        /*006a*/ 	.short	(.L_93 - .L_92)
	.align		4
.L_92:
        /*006c*/ 	.word	index@(.nv.constant0._Z21ConvertToFloat4KerneliiPfP6float4)
        /*0070*/ 	.short	0x0380
        /*0072*/ 	.short	0x0018


	//----- nvinfo : EIATTR_SW_WAR
	.align		4
.L_93:
        /*0074*/ 	.byte	0x04, 0x36
        /*0076*/ 	.short	(.L_95 - .L_94)
.L_94:
        /*0078*/ 	.word	0x00000008
.L_95:


//--------------------- .nv.callgraph             --------------------------
	.section	.nv.callgraph,"",@"SHT_CUDA_CALLGRAPH"
	.align	4
	.sectionentsize	8
	.align		4
        /*0000*/ 	.word	0x00000000
	.align		4
        /*0004*/ 	.word	0xffffffff
	.align		4
        /*0008*/ 	.word	0x00000000
	.align		4
        /*000c*/ 	.word	0xfffffffe
	.align		4
        /*0010*/ 	.word	0x00000000
	.align		4
        /*0014*/ 	.word	0xfffffffd
	.align		4
        /*0018*/ 	.word	0x00000000
	.align		4
        /*001c*/ 	.word	0xfffffffc


//--------------------- .text._Z11GlobalBlendiiPfS_f --------------------------
	.section	.text._Z11GlobalBlendiiPfS_f,"ax",@progbits
	.align	128
        .global         _Z11GlobalBlendiiPfS_f
        .type           _Z11GlobalBlendiiPfS_f,@function
        .size           _Z11GlobalBlendiiPfS_f,(.L_x_80 - _Z11GlobalBlendiiPfS_f)
        .other          _Z11GlobalBlendiiPfS_f,@"STO_CUDA_ENTRY STV_DEFAULT"
_Z11GlobalBlendiiPfS_f:
.text._Z11GlobalBlendiiPfS_f:
[----:B------:R-:W-:Y:S01]  /*0000*/  LDC R1, c[0x0][0x37c] ;  /* 0x0000df00ff017b82 */ /* 0x000fe20000000800 */
[----:B------:R-:W0:Y:S07]  /*0010*/  S2R R2, SR_TID.Y ;  /* 0x0000000000027919 */ /* 0x000e2e0000002200 */
[----:B------:R-:W1:Y:S01]  /*0020*/  LDC R0, c[0x0][0x360] ;  /* 0x0000d800ff007b82 */ /* 0x000e620000000800 */
[----:B------:R-:W2:Y:S01]  /*0030*/  LDCU.64 UR6, c[0x0][0x380] ;  /* 0x00007000ff0677ac */ /* 0x000ea20008000a00 */
[----:B------:R-:W1:Y:S06]  /*0040*/  S2R R3, SR_TID.X ;  /* 0x0000000000037919 */ /* 0x000e6c0000002100 */
[----:B------:R-:W0:Y:S08]  /*0050*/  S2UR UR5, SR_CTAID.Y ;  /* 0x00000000000579c3 */ /* 0x000e300000002600 */
[----:B------:R-:W0:Y:S08]  /*0060*/  LDC R7, c[0x0][0x364] ;  /* 0x0000d900ff077b82 */ /* 0x000e300000000800 */
[----:B------:R-:W1:Y:S01]  /*0070*/  S2UR UR4, SR_CTAID.X ;  /* 0x00000000000479c3 */ /* 0x000e620000002500 */
[----:B0-----:R-:W-:-:S05]  /*0080*/  IMAD R7, R7, UR5, R2 ;  /* 0x0000000507077c24 */ /* 0x001fca000f8e0202 */
[----:B--2---:R-:W-:Y:S01]  /*0090*/  ISETP.GE.AND P0, PT, R7, UR7, PT ;  /* 0x0000000707007c0c */ /* 0x004fe2000bf06270 */
[----:B-1----:R-:W-:-:S05]  /*00a0*/  IMAD R0, R0, UR4, R3 ;  /* 0x0000000400007c24 */ /* 0x002fca000f8e0203 */
[----:B------:R-:W-:-:S13]  /*00b0*/  ISETP.GE.OR P0, PT, R0, UR6, P0 ;  /* 0x0000000600007c0c */ /* 0x000fda0008706670 */
[----:B------:R-:W-:Y:S05]  /*00c0*/  @P0 EXIT ;  /* 0x000000000000094d */ /* 0x000fea0003800000 */
[----:B------:R-:W0:Y:S01]  /*00d0*/  LDC.64 R2, c[0x0][0x388] ;  /* 0x0000e200ff027b82 */ /* 0x000e220000000a00 */
[----:B------:R-:W1:Y:S01]  /*00e0*/  LDCU.64 UR4, c[0x0][0x358] ;  /* 0x00006b00ff0477ac */ /* 0x000e620008000a00 */
[----:B------:R-:W-:-:S05]  /*00f0*/  IMAD R0, R7, UR6, R0 ;  /* 0x0000000607007c24 */ /* 0x000fca000f8e0200 */
[----:B------:R-:W-:Y:S01]  /*0100*/  SHF.L.U32 R7, R0, 0x2, RZ ;  /* 0x0000000200077819 */ /* 0x000fe200000006ff */
[----:B------:R-:W2:Y:S08]  /*0110*/  LDC.64 R4, c[0x0][0x390] ;  /* 0x0000e400ff047b82 */ /* 0x000eb00000000a00 */
[----:B------:R-:W3:Y:S01]  /*0120*/  LDC R8, c[0x0][0x398] ;  /* 0x0000e600ff087b82 */ /* 0x000ee20000000800 */
[----:B0-----:R-:W-:-:S05]  /*0130*/  IMAD.WIDE R2, R7, 0x4, R2 ;  /* 0x0000000407027825 */ /* 0x001fca00078e0202 */
[----:B-1----:R-:W4:Y:S01]  /*0140*/  LDG.E R6, desc[UR4][R2.64] ;  /* 0x0000000402067981 */ /* 0x002f22000c1e1900 */
[----:B--2---:R-:W-:-:S05]  /*0150*/  IMAD.WIDE R4, R7, 0x4, R4 ;  /* 0x0000000407047825 */ /* 0x004fca00078e0204 */
[----:B------:R-:W2:Y:S01]  /*0160*/  LDG.E R0, desc[UR4][R4.64] ;  /* 0x0000000404007981 */ /* 0x000ea2000c1e1900 */
[----:B---3--:R-:W-:-:S04]  /*0170*/  FADD R7, -R8, 1 ;  /* 0x3f80000008077421 */ /* 0x008fc80000000100 */
[----:B----4-:R-:W-:-:S04]  /*0180*/  FMUL R9, R6, R7 ;  /* 0x0000000706097220 */ /* 0x010fc80000400000 */
[----:B--2---:R-:W-:Y:S02]  /*0190*/  FFMA R9, R0, R8, R9 ;  /* 0x0000000800097223 */ /* 0x004fe40000000009 */
[----:B------:R-:W2:Y:S04]  /*01a0*/  LDG.E R0, desc[UR4][R4.64+0x4] ;  /* 0x0000040404007981 */ /* 0x000ea8000c1e1900 */
[----:B------:R-:W-:Y:S04]  /*01b0*/  STG.E desc[UR4][R4.64], R9 ;  /* 0x0000000904007986 */ /* 0x000fe8000c101904 */
[----:B------:R-:W3:Y:S02]  /*01c0*/  LDG.E R6, desc[UR4][R2.64+0x4] ;  /* 0x0000040402067981 */ /* 0x000ee4000c1e1900 */
[----:B---3--:R-:W-:-:S04]  /*01d0*/  FMUL R11, R7, R6 ;  /* 0x00000006070b7220 */ /* 0x008fc80000400000 */
        /* <DEDUP_REMOVED lines=10> */
[----:B--2---:R-:W-:-:S05]  /*0280*/  FFMA R7, R0, R8, R7 ;  /* 0x0000000800077223 */ /* 0x004fca0000000007 */
[----:B------:R-:W-:Y:S01]  /*0290*/  STG.E desc[UR4][R4.64+0xc], R7 ;  /* 0x00000c0704007986 */ /* 0x000fe2000c101904 */
[----:B------:R-:W-:Y:S05]  /*02a0*/  EXIT ;  /* 0x000000000000794d */ /* 0x000fea0003800000 */
.L_x_0:
[----:B------:R-:W-:-:S00]  /*02b0*/  BRA `(.L_x_0) ;  /* 0xfffffffc00fc7947 */ /* 0x000fc0000383ffff */
[----:B------:R-:W-:-:S00]  /*02c0*/  NOP ;  /* 0x0000000000007918 */ /* 0x000fc00000000000 */
        /* <DEDUP_REMOVED lines=11> */
.L_x_80:


//--------------------- .text._Z15d_lab_to_rec709Pfii --------------------------
	.section	.text._Z15d_lab_to_rec709Pfii,"ax",@progbits
	.align	128
        .global         _Z15d_lab_to_rec709Pfii
        .type           _Z15d_lab_to_rec709Pfii,@function
        .size           _Z15d_lab_to_rec709Pfii,(.L_x_78 - _Z15d_lab_to_rec709Pfii)
        .other          _Z15d_lab_to_rec709Pfii,@"STO_CUDA_ENTRY STV_DEFAULT"
_Z15d_lab_to_rec709Pfii:
.text._Z15d_lab_to_rec709Pfii:
        /* <DEDUP_REMOVED lines=16> */
[----:B------:R-:W-:-:S05]  /*0100*/  SHF.L.U32 R3, R0, 0x2, RZ ;  /* 0x0000000200037819 */ /* 0x000fca00000006ff */
[----:B0-----:R-:W-:-:S05]  /*0110*/  IMAD.WIDE R4, R3, 0x4, R4 ;  /* 0x0000000403047825 */ /* 0x001fca00078e0204 */
[----:B-1----:R-:W2:Y:S04]  /*0120*/  LDG.E R0, desc[UR4][R4.64] ;  /* 0x0000000404007981 */ /* 0x002ea8000c1e1900 */
[----:B------:R-:W3:Y:S04]  /*0130*/  LDG.E R8, desc[UR4][R4.64+0x4] ;  /* 0x0000040404087981 */ /* 0x000ee8000c1e1900 */
[----:B------:R-:W4:Y:S01]  /*0140*/  LDG.E R6, desc[UR4][R4.64+0x8] ;  /* 0x0000080404067981 */ /* 0x000f22000c1e1900 */
[----:B------:R-:W-:Y:S01]  /*0150*/  HFMA2 R7, -RZ, RZ, 3.390625, 0 ;  /* 0x42c80000ff077431 */ /* 0x000fe200000001ff */
[----:B------:R-:W-:Y:S01]  /*0160*/  MOV R2, 0x42e80000 ;  /* 0x42e8000000027802 */ /* 0x000fe20000000f00 */
[----:B------:R-:W-:Y:S01]  /*0170*/  HFMA2 R3, -RZ, RZ, 1.0126953125, 1.4482421875 ;  /* 0x3c0d3dcbff037431 */ /* 0x000fe200000001ff */
[----:B------:R-:W-:Y:S04]  /*0180*/  BSSY.RECONVERGENT B0, `(.L_x_1) ;  /* 0x000000f000007945 */ /* 0x000fe80003800200 */
[----:B------:R-:W-:-:S04]  /*0190*/  FFMA R2, R3, -R2, 1 ;  /* 0x3f80000003027423 */ /* 0x000fc80000000802 */
[----:B------:R-:W-:Y:S01]  /*01a0*/  FFMA R3, R2, R3, 0.0086206896230578422546 ;  /* 0x3c0d3dcb02037423 */ /* 0x000fe20000000003 */
[----:B--2---:R-:W-:-:S04]  /*01b0*/  FFMA R0, R0, R7, 16 ;  /* 0x4180000000007423 */ /* 0x004fc80000000007 */
[----:B------:R-:W0:Y:S01]  /*01c0*/  FCHK P0, R0, 116 ;  /* 0x42e8000000007902 */ /* 0x000e220000000000 */
[----:B------:R-:W-:Y:S01]  /*01d0*/  FFMA R2, R0, R3, RZ ;  /* 0x0000000300027223 */ /* 0x000fe200000000ff */
[----:B---3--:R-:W-:Y:S01]  /*01e0*/  FADD R8, R8, -0.5 ;  /* 0xbf00000008087421 */ /* 0x008fe20000000000 */
[----:B----4-:R-:W-:Y:S02]  /*01f0*/  FADD R6, R6, -0.5 ;  /* 0xbf00000006067421 */ /* 0x010fe40000000000 */
[----:B------:R-:W-:-:S04]  /*0200*/  FFMA R7, R2, -116, R0 ;  /* 0xc2e8000002077823 */ /* 0x000fc80000000000 */
[----:B------:R-:W-:Y:S01]  /*0210*/  FFMA R2, R3, R7, R2 ;  /* 0x0000000703027223 */ /* 0x000fe20000000002 */
[----:B0-----:R-:W-:Y:S06]  /*0220*/  @!P0 BRA `(.L_x_2) ;  /* 0x0000000000108947 */ /* 0x001fec0003800000 */
[----:B------:R-:W-:Y:S02]  /*0230*/  MOV R3, 0x42e80000 ;  /* 0x42e8000000037802 */ /* 0x000fe40000000f00 */
[----:B------:R-:W-:-:S07]  /*0240*/  MOV R10, 0x260 ;  /* 0x00000260000a7802 */ /* 0x000fce0000000f00 */
[----:B------:R-:W-:Y:S05]  /*0250*/  CALL.REL.NOINC `($__internal_0_$__cuda_sm3x_div_rn_noftz_f32_slowpath) ;  /* 0x0000001400807944 */ /* 0x000fea0003c00000 */
[----:B------:R-:W-:-:S07]  /*0260*/  MOV R2, R0 ;  /* 0x0000000000027202 */ /* 0x000fce0000000f00 */
.L_x_2:
[----:B------:R-:W-:Y:S05]  /*0270*/  BSYNC.RECONVERGENT B0 ;  /* 0x0000000000007941 */ /* 0x000fea0003800200 */
.L_x_1:
[----:B------:R-:W-:Y:S01]  /*0280*/  FSETP.GE.AND P0, PT, R2, 0.20689299702644348145, PT ;  /* 0x3e53dbc20200780b */ /* 0x000fe20003f06000 */
[----:B------:R-:W-:-:S12]  /*0290*/  BSSY.RECONVERGENT B0, `(.L_x_3) ;  /* 0x0000014000007945 */ /* 0x000fd80003800200 */
[----:B------:R-:W-:-:S04]  /*02a0*/  @P0 FMUL R7, R2, R2 ;  /* 0x0000000202070220 */ /* 0x000fc80000400000 */
[----:B------:R-:W-:Y:S01]  /*02b0*/  @P0 FMUL R7, R7, R2 ;  /* 0x0000000207070220 */ /* 0x000fe20000400000 */
[----:B------:R-:W-:Y:S06]  /*02c0*/  @P0 BRA `(.L_x_4) ;  /* 0x0000000000400947 */ /* 0x000fec0003800000 */
[----:B------:R-:W-:Y:S01]  /*02d0*/  HFMA2 R10, -RZ, RZ, 1.5029296875, -4.76837158203125e-06 ;  /* 0x3e038050ff0a7431 */ /* 0x000fe200000001ff */
[----:B------:R-:W-:Y:S01]  /*02e0*/  MOV R3, 0x40f92f1b ;  /* 0x40f92f1b00037802 */ /* 0x000fe20000000f00 */
[----:B------:R-:W-:Y:S01]  /*02f0*/  FADD R0, R2, -0.13793103396892547607 ;  /* 0xbe0d3dcb02007421 */ /* 0x000fe20000000000 */
[----:B------:R-:W-:Y:S03]  /*0300*/  BSSY.RECONVERGENT B1, `(.L_x_4) ;  /* 0x000000c000017945 */ /* 0x000fe60003800200 */
[----:B------:R-:W0:Y:S01]  /*0310*/  FCHK P0, R0, 7.7870001792907714844 ;  /* 0x40f92f1b00007902 */ /* 0x000e220000000000 */
[----:B------:R-:W-:-:S04]  /*0320*/  FFMA R3, R10, -R3, 1 ;  /* 0x3f8000000a037423 */ /* 0x000fc80000000803 */
[----:B------:R-:W-:-:S04]  /*0330*/  FFMA R3, R3, R10, 0.12841916084289550781 ;  /* 0x3e03805003037423 */ /* 0x000fc8000000000a */
[----:B------:R-:W-:-:S04]  /*0340*/  FFMA R7, R0, R3, RZ ;  /* 0x0000000300077223 */ /* 0x000fc800000000ff */
[----:B------:R-:W-:-:S04]  /*0350*/  FFMA R10, R7, -7.7870001792907714844, R0 ;  /* 0xc0f92f1b070a7823 */ /* 0x000fc80000000000 */
[----:B------:R-:W-:Y:S01]  /*0360*/  FFMA R7, R3, R10, R7 ;  /* 0x0000000a03077223 */ /* 0x000fe20000000007 */
[----:B0-----:R-:W-:Y:S06]  /*0370*/  @!P0 BRA `(.L_x_5) ;  /* 0x0000000000108947 */ /* 0x001fec0003800000 */
[----:B------:R-:W-:Y:S02]  /*0380*/  MOV R3, 0x40f92f1b ;  /* 0x40f92f1b00037802 */ /* 0x000fe40000000f00 */
[----:B------:R-:W-:-:S07]  /*0390*/  MOV R10, 0x3b0 ;  /* 0x000003b0000a7802 */ /* 0x000fce0000000f00 */
[----:B------:R-:W-:Y:S05]  /*03a0*/  CALL.REL.NOINC `($__internal_0_$__cuda_sm3x_div_rn_noftz_f32_slowpath) ;  /* 0x00000014002c7944 */ /* 0x000fea0003c00000 */
[----:B------:R-:W-:-:S07]  /*03b0*/  MOV R7, R0 ;  /* 0x0000000000077202 */ /* 0x000fce0000000f00 */
.L_x_5:
[----:B------:R-:W-:Y:S05]  /*03c0*/  BSYNC.RECONVERGENT B1 ;  /* 0x0000000000017941 */ /* 0x000fea0003800200 */
.L_x_4:
[----:B------:R-:W-:Y:S05]  /*03d0*/  BSYNC.RECONVERGENT B0 ;  /* 0x0000000000007941 */ /* 0x000fea0003800200 */
.L_x_3:
[----:B------:R-:W-:Y:S01]  /*03e0*/  HFMA2 R10, -RZ, RZ, 0.87646484375, 0.000785350799560546875 ;  /* 0x3b03126fff0a7431 */ /* 0x000fe200000001ff */
[----:B------:R-:W-:Y:S01]  /*03f0*/  MOV R3, 0x43fa0000 ;  /* 0x43fa000000037802 */ /* 0x000fe20000000f00 */
[----:B------:R-:W-:Y:S01]  /*0400*/  FMUL R0, R8, 200 ;  /* 0x4348000008007820 */ /* 0x000fe20000400000 */
[----:B------:R-:W-:Y:S03]  /*0410*/  BSSY.RECONVERGENT B0, `(.L_x_6) ;  /* 0x000000c000007945 */ /* 0x000fe60003800200 */
[----:B------:R-:W0:Y:S01]  /*0420*/  FCHK P0, R0, 500 ;  /* 0x43fa000000007902 */ /* 0x000e220000000000 */
[----:B------:R-:W-:-:S04]  /*0430*/  FFMA R3, R10, -R3, 1 ;  /* 0x3f8000000a037423 */ /* 0x000fc80000000803 */
[----:B------:R-:W-:-:S04]  /*0440*/  FFMA R3, R3, R10, 0.0020000000949949026108 ;  /* 0x3b03126f03037423 */ /* 0x000fc8000000000a */
[----:B------:R-:W-:-:S04]  /*0450*/  FFMA R8, R0, R3, RZ ;  /* 0x0000000300087223 */ /* 0x000fc800000000ff */
[----:B------:R-:W-:-:S04]  /*0460*/  FFMA R9, R8, -500, R0 ;  /* 0xc3fa000008097823 */ /* 0x000fc80000000000 */
[----:B------:R-:W-:Y:S01]  /*0470*/  FFMA R3, R3, R9, R8 ;  /* 0x0000000903037223 */ /* 0x000fe20000000008 */
[----:B0-----:R-:W-:Y:S06]  /*0480*/  @!P0 BRA `(.L_x_7) ;  /* 0x0000000000108947 */ /* 0x001fec0003800000 */
[----:B------:R-:W-:Y:S02]  /*0490*/  MOV R3, 0x43fa0000 ;  /* 0x43fa000000037802 */ /* 0x000fe40000000f00 */
[----:B------:R-:W-:-:S07]  /*04a0*/  MOV R10, 0x4c0 ;  /* 0x000004c0000a7802 */ /* 0x000fce0000000f00 */
[----:B------:R-:W-:Y:S05]  /*04b0*/  CALL.REL.NOINC `($__internal_0_$__cuda_sm3x_div_rn_noftz_f32_slowpath) ;  /* 0x0000001000e87944 */ /* 0x000fea0003c00000 */
[----:B------:R-:W-:-:S07]  /*04c0*/  MOV R3, R0 ;  /* 0x0000000000037202 */ /* 0x000fce0000000f00 */
.L_x_7:
[----:B------:R-:W-:Y:S05]  /*04d0*/  BSYNC.RECONVERGENT B0 ;  /* 0x0000000000007941 */ /* 0x000fea0003800200 */
.L_x_6:
[----:B------:R-:W-:Y:S01]  /*04e0*/  FADD R3, R3, R2 ;  /* 0x0000000203037221 */ /* 0x000fe20000000000 */
[----:B------:R-:W-:Y:S04]  /*04f0*/  BSSY.RECONVERGENT B0, `(.L_x_8) ;  /* 0x0000016000007945 */ /* 0x000fe80003800200 */
[----:B------:R-:W-:-:S13]  /*0500*/  FSETP.GE.AND P0, PT, R3, 0.20689299702644348145, PT ;  /* 0x3e53dbc20300780b */ /* 0x000fda0003f06000 */
        /* <DEDUP_REMOVED lines=14> */
[----:B------:R-:W-:Y:S02]  /*05f0*/  MOV R0, R10 ;  /* 0x0000000a00007202 */ /* 0x000fe40000000f00 */
[----:B------:R-:W-:Y:S02]  /*0600*/  MOV R3, 0x40f92f1b ;  /* 0x40f92f1b00037802 */ /* 0x000fe40000000f00 */
[----:B------:R-:W-:-:S07]  /*0610*/  MOV R10, 0x630 ;  /* 0x00000630000a7802 */ /* 0x000fce0000000f00 */
[----:B------:R-:W-:Y:S05]  /*0620*/  CALL.REL.NOINC `($__internal_0_$__cuda_sm3x_div_rn_noftz_f32_slowpath) ;  /* 0x00000010008c7944 */ /* 0x000fea0003c00000 */
[----:B------:R-:W-:-:S07]  /*0630*/  MOV R8, R0 ;  /* 0x0000000000087202 */ /* 0x000fce0000000f00 */
.L_x_10:
[----:B------:R-:W-:Y:S05]  /*0640*/  BSYNC.RECONVERGENT B1 ;  /* 0x0000000000017941 */ /* 0x000fea0003800200 */
.L_x_9:
[----:B------:R-:W-:Y:S05]  /*0650*/  BSYNC.RECONVERGENT B0 ;  /* 0x0000000000007941 */ /* 0x000fea0003800200 */
.L_x_8:
[----:B------:R-:W-:Y:S01]  /*0660*/  HFMA2 R10, -RZ, RZ, 0.95458984375, -112.625 ;  /* 0x3ba3d70aff0a7431 */ /* 0x000fe200000001ff */
[----:B------:R-:W-:Y:S01]  /*0670*/  MOV R3, 0x43480000 ;  /* 0x4348000000037802 */ /* 0x000fe20000000f00 */
[----:B------:R-:W-:Y:S01]  /*0680*/  FMUL R0, R6, 200 ;  /* 0x4348000006007820 */ /* 0x000fe20000400000 */
[----:B------:R-:W-:Y:S03]  /*0690*/  BSSY.RECONVERGENT B0, `(.L_x_11) ;  /* 0x000000c000007945 */ /* 0x000fe60003800200 */
[----:B------:R-:W0:Y:S01]  /*06a0*/  FCHK P0, R0, 200 ;  /* 0x4348000000007902 */ /* 0x000e220000000000 */
[----:B------:R-:W-:-:S04]  /*06b0*/  FFMA R3, R10, -R3, 1 ;  /* 0x3f8000000a037423 */ /* 0x000fc80000000803 */
[----:B------:R-:W-:-:S04]  /*06c0*/  FFMA R3, R3, R10, 0.0049999998882412910461 ;  /* 0x3ba3d70a03037423 */ /* 0x000fc8000000000a */
        /* <DEDUP_REMOVED lines=8> */
.L_x_12:
[----:B------:R-:W-:Y:S05]  /*0750*/  BSYNC.RECONVERGENT B0 ;  /* 0x0000000000007941 */ /* 0x000fea0003800200 */
.L_x_11:
[----:B------:R-:W-:Y:S01]  /*0760*/  FADD R3, -R3, R2 ;  /* 0x0000000203037221 */ /* 0x000fe20000000100 */
        /* <DEDUP_REMOVED lines=20> */
.L_x_15:
[----:B------:R-:W-:Y:S05]  /*08b0*/  BSYNC.RECONVERGENT B1 ;  /* 0x0000000000017941 */ /* 0x000fea0003800200 */
.L_x_14:
[----:B------:R-:W-:Y:S05]  /*08c0*/  BSYNC.RECONVERGENT B0 ;  /* 0x0000000000007941 */ /* 0x000fea0003800200 */
.L_x_13:
[----:B------:R-:W-:Y:S01]  /*08d0*/  FMUL R8, R8, 0.95045602321624755859 ;  /* 0x3f73511608087820 */ /* 0x000fe20000400000 */
[C---:B------:R-:W-:Y:S01]  /*08e0*/  FMUL R9, R7.reuse, -1.5371384620666503906 ;  /* 0xbfc4c0f407097820 */ /* 0x040fe20000400000 */
[----:B------:R-:W-:Y:S01]  /*08f0*/  FMUL R3, R0, 1.0887540578842163086 ;  /* 0x3f8b5c4b00037820 */ /* 0x000fe20000400000 */
[----:B------:R-:W-:Y:S01]  /*0900*/  BSSY.RECONVERGENT B0, `(.L_x_16) ;  /* 0x0000055000007945 */ /* 0x000fe20003800200 */
[C---:B------:R-:W-:Y:S01]  /*0910*/  FMUL R0, R8.reuse, -0.96926599740982055664 ;  /* 0xbf7821d108007820 */ /* 0x040fe20000400000 */
[C---:B------:R-:W-:Y:S01]  /*0920*/  FFMA R2, R8.reuse, 3.2404541969299316406, R9 ;  /* 0x404f639a08027823 */ /* 0x040fe20000000009 */
[C---:B------:R-:W-:Y:S02]  /*0930*/  FMUL R9, R7.reuse, -0.2040258944034576416 ;  /* 0xbe50ec2a07097820 */ /* 0x040fe40000400000 */
[----:B------:R-:W-:Y:S01]  /*0940*/  FFMA R6, R7, 1.8760107755661010742, R0 ;  /* 0x3ff0211f07067823 */ /* 0x000fe20000000000 */
[----:B------:R-:W-:Y:S01]  /*0950*/  FFMA R2, R3, -0.49853140115737915039, R2 ;  /* 0xbeff3f8203027823 */ /* 0x000fe20000000002 */
[----:B------:R-:W-:-:S04]  /*0960*/  FFMA R8, R8, 0.055643398314714431763, R9 ;  /* 0x3d63ea5508087823 */ /* 0x000fc80000000009 */
[----:B------:R-:W-:Y:S01]  /*0970*/  FSETP.GEU.AND P0, PT, R2, 0.018100000917911529541, PT ;  /* 0x3c9446740200780b */ /* 0x000fe20003f0e000 */
[C---:B------:R-:W-:Y:S01]  /*0980*/  FFMA R0, R3.reuse, 1.0572252273559570312, R8 ;  /* 0x3f87532803007823 */ /* 0x040fe20000000008 */
[----:B------:R-:W-:-:S11]  /*0990*/  FFMA R3, R3, 0.041556000709533691406, R6 ;  /* 0x3d2a36a003037823 */ /* 0x000fd60000000006 */
[C---:B------:R-:W-:Y:S01]  /*09a0*/  @!P0 FMUL R7, R2.reuse, 4.5 ;  /* 0x4090000002078820 */ /* 0x040fe20000400000 */
[----:B------:R-:W-:-:S04]  /*09b0*/  @!P0 FSETP.GEU.AND P1, PT, R2, RZ, PT ;  /* 0x000000ff0200820b */ /* 0x000fc80003f2e000 */
[----:B------:R-:W-:Y:S01]  /*09c0*/  @!P0 FSEL R7, R7, RZ, P1 ;  /* 0x000000ff07078208 */ /* 0x000fe20000800000 */
[----:B------:R-:W-:Y:S08]  /*09d0*/  @!P0 BRA `(.L_x_17) ;  /* 0x00000004001c8947 */ /* 0x000ff00003800000 */
[----:B------:R-:W-:Y:S01]  /*09e0*/  FSETP.NEU.AND P0, PT, R2, 1, PT ;  /* 0x3f8000000200780b */ /* 0x000fe20003f0d000 */
[----:B------:R-:W-:Y:S01]  /*09f0*/  BSSY.RECONVERGENT B1, `(.L_x_18) ;  /* 0x0000044000017945 */ /* 0x000fe20003800200 */
[----:B------:R-:W-:Y:S01]  /*0a00*/  HFMA2 R6, -RZ, RZ, 1.88671875, -0.366455078125 ;  /* 0x3f8cb5ddff067431 */ /* 0x000fe200000001ff */
[----:B------:R-:W-:-:S10]  /*0a10*/  MOV R7, 0x3f800000 ;  /* 0x3f80000000077802 */ /* 0x000fd40000000f00 */
[----:B------:R-:W-:Y:S05]  /*0a20*/  @!P0 BRA `(.L_x_19) ;  /* 0x0000000400008947 */ /* 0x000fea0003800000 */
[----:B------:R-:W-:-:S13]  /*0a30*/  FSETP.NAN.AND P0, PT, |R2|, |R2|, PT ;  /* 0x400000020200720b */ /* 0x000fda0003f08200 */
[----:B------:R-:W-:Y:S01]  /*0a40*/  @P0 FADD R7, R2, 0.44999998807907104492 ;  /* 0x3ee6666602070421 */ /* 0x000fe20000000000 */
[----:B------:R-:W-:Y:S06]  /*0a50*/  @P0 BRA `(.L_x_19) ;  /* 0x0000000000f40947 */ /* 0x000fec0003800000 */
[C---:B------:R-:W-:Y:S01]  /*0a60*/  FMUL R7, |R2|.reuse, 16777216 ;  /* 0x4b80000002077820 */ /* 0x040fe20000400200 */
[----:B------:R-:W-:Y:S01]  /*0a70*/  FSETP.GEU.AND P0, PT, |R2|, 1.175494350822287508e-38, PT ;  /* 0x008000000200780b */ /* 0x000fe20003f0e200 */
[----:B------:R-:W-:-:S03]  /*0a80*/  HFMA2 R15, -RZ, RZ, 0.771484375, 0.21533203125 ;  /* 0x3a2c32e4ff0f7431 */ /* 0x000fc600000001ff */
[----:B------:R-:W-:-:S04]  /*0a90*/  FSEL R7, R7, |R2|, !P0 ;  /* 0x4000000207077208 */ /* 0x000fc80004000000 */
[----:B------:R-:W-:-:S04]  /*0aa0*/  IADD3 R8, PT, PT, R7, -0x3f3504f3, RZ ;  /* 0xc0cafb0d07087810 */ /* 0x000fc80007ffe0ff */
[----:B------:R-:W-:-:S04]  /*0ab0*/  LOP3.LUT R8, R8, 0xff800000, RZ, 0xc0, !PT ;  /* 0xff80000008087812 */ /* 0x000fc800078ec0ff */
[-C--:B------:R-:W-:Y:S02]  /*0ac0*/  IADD3 R7, PT, PT, R7, -R8.reuse, RZ ;  /* 0x8000000807077210 */ /* 0x080fe40007ffe0ff */
[----:B------:R-:W-:-:S03]  /*0ad0*/  I2FP.F32.S32 R8, R8 ;  /* 0x0000000800087245 */ /* 0x000fc60000201400 */
[C---:B------:R-:W-:Y:S01]  /*0ae0*/  FADD R10, R7.reuse, 1 ;  /* 0x3f800000070a7421 */ /* 0x040fe20000000000 */
[----:B------:R-:W-:Y:S01]  /*0af0*/  FADD R9, R7, -1 ;  /* 0xbf80000007097421 */ /* 0x000fe20000000000 */
[----:B------:R-:W-:Y:S02]  /*0b00*/  FSEL R7, RZ, -24, P0 ;  /* 0xc1c00000ff077808 */ /* 0x000fe40000000000 */
[----:B------:R-:W-:Y:S01]  /*0b10*/  FSETP.NEU.AND P0, PT, |R2|, +INF , PT ;  /* 0x7f8000000200780b */ /* 0x000fe20003f0d200 */
[----:B------:R-:W-:Y:S01]  /*0b20*/  FADD R11, R9, R9 ;  /* 0x00000009090b7221 */ /* 0x000fe20000000000 */
[----:B------:R-:W0:Y:S01]  /*0b30*/  MUFU.RCP R10, R10 ;  /* 0x0000000a000a7308 */ /* 0x000e220000001000 */
[----:B------:R-:W-:-:S10]  /*0b40*/  FFMA R8, R8, 1.1920928955078125e-07, R7 ;  /* 0x3400000008087823 */ /* 0x000fd40000000007 */
[----:B------:R-:W-:Y:S01]  /*0b50*/  @!P0 FADD R2, R2, R2 ;  /* 0x0000000202028221 */ /* 0x000fe20000000000 */
[----:B0-----:R-:W-:-:S04]  /*0b60*/  FMUL R11, R10, R11 ;  /* 0x0000000b0a0b7220 */ /* 0x001fc80000400000 */
[----:B------:R-:W-:Y:S01]  /*0b70*/  FADD R13, R9, -R11 ;  /* 0x8000000b090d7221 */ /* 0x000fe20000000000 */
[C---:B------:R-:W-:Y:S01]  /*0b80*/  FMUL R12, R11.reuse, R11 ;  /* 0x0000000b0b0c7220 */ /* 0x040fe20000400000 */
[----:B------:R-:W-:Y:S02]  /*0b90*/  FFMA R7, R11, 1.4426950216293334961, R8 ;  /* 0x3fb8aa3b0b077823 */ /* 0x000fe40000000008 */
[----:B------:R-:W-:Y:S01]  /*0ba0*/  FADD R14, R13, R13 ;  /* 0x0000000d0d0e7221 */ /* 0x000fe20000000000 */
[----:B------:R-:W-:Y:S01]  /*0bb0*/  FFMA R13, R12, R15, 0.0032181653659790754318 ;  /* 0x3b52e7db0c0d7423 */ /* 0x000fe2000000000f */
[----:B------:R-:W-:Y:S02]  /*0bc0*/  FADD R8, R8, -R7 ;  /* 0x8000000708087221 */ /* 0x000fe40000000000 */
[----:B------:R-:W-:Y:S01]  /*0bd0*/  FFMA R9, R9, -R11, R14 ;  /* 0x8000000b09097223 */ /* 0x000fe2000000000e */
[----:B------:R-:W-:Y:S01]  /*0be0*/  FFMA R13, R12, R13, 0.018033718690276145935 ;  /* 0x3c93bb730c0d7423 */ /* 0x000fe2000000000d */
[----:B------:R-:W-:-:S02]  /*0bf0*/  FFMA R8, R11, 1.4426950216293334961, R8 ;  /* 0x3fb8aa3b0b087823 */ /* 0x000fc40000000008 */
[----:B------:R-:W-:Y:S01]  /*0c00*/  FMUL R9, R10, R9 ;  /* 0x000000090a097220 */ /* 0x000fe20000400000 */
[----:B------:R-:W-:-:S03]  /*0c10*/  FFMA R13, R12, R13, 0.12022458761930465698 ;  /* 0x3df6384f0c0d7423 */ /* 0x000fc6000000000d */
[----:B------:R-:W-:Y:S01]  /*0c20*/  FFMA R8, R9, 1.4426950216293334961, R8 ;  /* 0x3fb8aa3b09087823 */ /* 0x000fe20000000008 */
[----:B------:R-:W-:-:S03]  /*0c30*/  FMUL R12, R12, R13 ;  /* 0x0000000d0c0c7220 */ /* 0x000fc60000400000 */
[----:B------:R-:W-:Y:S01]  /*0c40*/  FFMA R10, R11, 1.9251366722983220825e-08, R8 ;  /* 0x32a55e340b0a7823 */ /* 0x000fe20000000008 */
[----:B------:R-:W-:-:S04]  /*0c50*/  FMUL R8, R12, 3 ;  /* 0x404000000c087820 */ /* 0x000fc80000400000 */
[----:B------:R-:W-:-:S04]  /*0c60*/  FFMA R9, R9, R8, R10 ;  /* 0x0000000809097223 */ /* 0x000fc8000000000a */
[----:B------:R-:W-:-:S04]  /*0c70*/  FFMA R12, R11, R12, R9 ;  /* 0x0000000c0b0c7223 */ /* 0x000fc80000000009 */
[----:B------:R-:W-:-:S04]  /*0c80*/  FADD R8, R7, R12 ;  /* 0x0000000c07087221 */ /* 0x000fc80000000000 */
[----:B------:R-:W-:Y:S01]  /*0c90*/  FMUL R9, R8, 0.44999998807907104492 ;  /* 0x3ee6666608097820 */ /* 0x000fe20000400000 */
[----:B------:R-:W-:-:S03]  /*0ca0*/  FADD R7, -R7, R8 ;  /* 0x0000000807077221 */ /* 0x000fc60000000100 */
[----:B------:R-:W0:Y:S01]  /*0cb0*/  FRND R10, R9 ;  /* 0x00000009000a7307 */ /* 0x000e220000201000 */
[----:B------:R-:W-:Y:S01]  /*0cc0*/  FADD R7, R12, -R7 ;  /* 0x800000070c077221 */ /* 0x000fe20000000000 */
[----:B------:R-:W-:Y:S01]  /*0cd0*/  FFMA R8, R8, 0.44999998807907104492, -R9 ;  /* 0x3ee6666608087823 */ /* 0x000fe20000000809 */
[----:B------:R-:W-:Y:S02]  /*0ce0*/  MOV R12, 0x391fcb8e ;  /* 0x391fcb8e000c7802 */ /* 0x000fe40000000f00 */
[----:B------:R-:W-:Y:S01]  /*0cf0*/  FSETP.GT.AND P1, PT, |R9|, 152, PT ;  /* 0x431800000900780b */ /* 0x000fe20003f24200 */
[----:B------:R-:W-:Y:S02]  /*0d00*/  FFMA R8, R7, 0.44999998807907104492, R8 ;  /* 0x3ee6666607087823 */ /* 0x000fe40000000008 */
[----:B------:R-:W1:Y:S01]  /*0d10*/  F2I.NTZ R11, R9 ;  /* 0x00000009000b7305 */ /* 0x000e620000203100 */
[----:B0-----:R-:W-:Y:S01]  /*0d20*/  FADD R7, R9, -R10 ;  /* 0x8000000a09077221 */ /* 0x001fe20000000000 */
[----:B------:R-:W-:-:S03]  /*0d30*/  FSETP.GT.AND P2, PT, R10, RZ, PT ;  /* 0x000000ff0a00720b */ /* 0x000fc60003f44000 */
[----:B------:R-:W-:-:S04]  /*0d40*/  FADD R7, R7, R8 ;  /* 0x0000000807077221 */ /* 0x000fc80000000000 */
[----:B------:R-:W-:-:S04]  /*0d50*/  FFMA R8, R7, R12, 0.0013391353422775864601 ;  /* 0x3aaf85ed07087423 */ /* 0x000fc8000000000c */
[----:B------:R-:W-:-:S04]  /*0d60*/  FFMA R8, R7, R8, 0.0096188392490148544312 ;  /* 0x3c1d985607087423 */ /* 0x000fc80000000008 */
[----:B------:R-:W-:-:S04]  /*0d70*/  FFMA R8, R7, R8, 0.055503588169813156128 ;  /* 0x3d6357bb07087423 */ /* 0x000fc80000000008 */
[----:B------:R-:W-:Y:S01]  /*0d80*/  FFMA R10, R7, R8, 0.24022644758224487305 ;  /* 0x3e75fdec070a7423 */ /* 0x000fe20000000008 */
[----:B------:R-:W-:Y:S02]  /*0d90*/  SEL R8, RZ, 0x83000000, P2 ;  /* 0x83000000ff087807 */ /* 0x000fe40001000000 */
[----:B------:R-:W-:Y:S01]  /*0da0*/  FSETP.GEU.AND P2, PT, R9, RZ, PT ;  /* 0x000000ff0900720b */ /* 0x000fe20003f4e000 */
[----:B------:R-:W-:Y:S01]  /*0db0*/  FFMA R12, R7, R10, 0.69314718246459960938 ;  /* 0x3f317218070c7423 */ /* 0x000fe2000000000a */
[----:B------:R-:W-:Y:S02]  /*0dc0*/  IADD3 R10, PT, PT, R8, 0x7f000000, RZ ;  /* 0x7f000000080a7810 */ /* 0x000fe40007ffe0ff */
[----:B-1----:R-:W-:Y:S01]  /*0dd0*/  LEA R11, R11, -R8, 0x17 ;  /* 0x800000080b0b7211 */ /* 0x002fe200078eb8ff */
[----:B------:R-:W-:Y:S01]  /*0de0*/  FFMA R13, R7, R12, 1 ;  /* 0x3f800000070d7423 */ /* 0x000fe2000000000c */
[----:B------:R-:W-:-:S03]  /*0df0*/  FSEL R7, RZ, +INF , !P2 ;  /* 0x7f800000ff077808 */ /* 0x000fc60005000000 */
[----:B------:R-:W-:-:S04]  /*0e00*/  FMUL R10, R10, R13 ;  /* 0x0000000d0a0a7220 */ /* 0x000fc80000400000 */
[----:B------:R-:W-:Y:S01]  /*0e10*/  @!P1 FMUL R7, R11, R10 ;  /* 0x0000000a0b079220 */ /* 0x000fe20000400000 */
[----:B------:R-:W-:-:S07]  /*0e20*/  @!P0 LOP3.LUT R7, R2, 0x7fffffff, RZ, 0xc0, !PT ;  /* 0x7fffffff02078812 */ /* 0x000fce00078ec0ff */
.L_x_19:
[----:B------:R-:W-:Y:S05]  /*0e30*/  BSYNC.RECONVERGENT B1 ;  /* 0x0000000000017941 */ /* 0x000fea0003800200 */
.L_x_18:
[----:B------:R-:W-:-:S07]  /*0e40*/  FFMA R7, R7, R6, -0.099300026893615722656 ;  /* 0xbdcb5dd007077423 */ /* 0x000fce0000000006 */
.L_x_17:
[----:B------:R-:W-:Y:S05]  /*0e50*/  BSYNC.RECONVERGENT B0 ;  /* 0x0000000000007941 */ /* 0x000fea0003800200 */
.L_x_16:
[----:B------:R-:W-:Y:S01]  /*0e60*/  FSETP.GEU.AND P0, PT, R3, 0.018100000917911529541, PT ;  /* 0x3c9446740300780b */ /* 0x000fe20003f0e000 */
[----:B------:R-:W-:-:S12]  /*0e70*/  BSSY.RECONVERGENT B0, `(.L_x_20) ;  /* 0x000004c000007945 */ /* 0x000fd80003800200 */
        /* <DEDUP_REMOVED lines=73> */
.L_x_23:
[----:B------:R-:W-:Y:S05]  /*1310*/  BSYNC.RECONVERGENT B1 ;  /* 0x0000000000017941 */ /* 0x000fea0003800200 */
.L_x_22:
[----:B------:R-:W-:-:S07]  /*1320*/  FFMA R9, R9, R2, -0.099300026893615722656 ;  /* 0xbdcb5dd009097423 */ /* 0x000fce0000000002 */
.L_x_21:
[----:B------:R-:W-:Y:S05]  /*1330*/  BSYNC.RECONVERGENT B0 ;  /* 0x0000000000007941 */ /* 0x000fea0003800200 */
.L_x_20:
        /* <DEDUP_REMOVED lines=41> */
[C---:B------:R-:W-:Y:S01]  /*15d0*/  FFMA R15, R12.reuse, R15, 0.12022458761930465698 ;  /* 0x3df6384f0c0f7423 */ /* 0x040fe2000000000f */
[----:B------:R-:W-:Y:S02]  /*15e0*/  MOV R10, 0x391fcb8e ;  /* 0x391fcb8e000a7802 */ /* 0x000fe40000000f00 */
        /* <DEDUP_REMOVED lines=12> */
[----:B------:R-:W-:-:S03]  /*16b0*/  FSETP.GT.AND P1, PT, |R11|, 152, PT ;  /* 0x431800000b00780b */ /* 0x000fc60003f24200 */
        /* <DEDUP_REMOVED lines=19> */
.L_x_27:
[----:B------:R-:W-:Y:S05]  /*17f0*/  BSYNC.RECONVERGENT B1 ;  /* 0x0000000000017941 */ /* 0x000fea0003800200 */
.L_x_26:
[----:B------:R-:W-:-:S07]  /*1800*/  FFMA R3, R3, R2, -0.099300026893615722656 ;  /* 0xbdcb5dd003037423 */ /* 0x000fce0000000002 */
.L_x_25:
[----:B------:R-:W-:Y:S05]  /*1810*/  BSYNC.RECONVERGENT B0 ;  /* 0x0000000000007941 */ /* 0x000fea0003800200 */
.L_x_24:
[----:B------:R-:W-:Y:S04]  /*1820*/  STG.E desc[UR4][R4.64], R7 ;  /* 0x0000000704007986 */ /* 0x000fe8000c101904 */
[----:B------:R-:W-:Y:S04]  /*1830*/  STG.E desc[UR4][R4.64+0x4], R9 ;  /* 0x0000040904007986 */ /* 0x000fe8000c101904 */
[----:B------:R-:W-:Y:S01]  /*1840*/  STG.E desc[UR4][R4.64+0x8], R3 ;  /* 0x0000080304007986 */ /* 0x000fe2000c101904 */
[----:B------:R-:W-:Y:S05]  /*1850*/  EXIT ;  /* 0x000000000000794d */ /* 0x000fea0003800000 */
        .weak           $__internal_0_$__cuda_sm3x_div_rn_noftz_f32_slowpath
        .type           $__internal_0_$__cuda_sm3x_div_rn_noftz_f32_slowpath,@function
        .size           $__internal_0_$__cuda_sm3x_div_rn_noftz_f32_slowpath,(.L_x_78 - $__internal_0_$__cuda_sm3x_div_rn_noftz_f32_slowpath)
$__internal_0_$__cuda_sm3x_div_rn_noftz_f32_slowpath:
[----:B------:R-:W-:Y:S01]  /*1860*/  SHF.R.U32.HI R11, RZ, 0x17, R3 ;  /* 0x00000017ff0b7819 */ /* 0x000fe20000011603 */
[----:B------:R-:W-:Y:S01]  /*1870*/  BSSY.RECONVERGENT B2, `(.L_x_28) ;  /* 0x0000062000027945 */ /* 0x000fe20003800200 */
[----:B------:R-:W-:Y:S02]  /*1880*/  SHF.R.U32.HI R9, RZ, 0x17, R0 ;  /* 0x00000017ff097819 */ /* 0x000fe40000011600 */
[----:B------:R-:W-:Y:S02]  /*1890*/  LOP3.LUT R11, R11, 0xff, RZ, 0xc0, !PT ;  /* 0x000000ff0b0b7812 */ /* 0x000fe400078ec0ff */
[----:B------:R-:W-:Y:S02]  /*18a0*/  LOP3.LUT R14, R9, 0xff, RZ, 0xc0, !PT ;  /* 0x000000ff090e7812 */ /* 0x000fe400078ec0ff */
[----:B------:R-:W-:Y:S02]  /*18b0*/  IADD3 R13, PT, PT, R11, -0x1, RZ ;  /* 0xffffffff0b0d7810 */ /* 0x000fe40007ffe0ff */
[----:B------:R-:W-:-:S02]  /*18c0*/  IADD3 R12, PT, PT, R14, -0x1, RZ ;  /* 0xffffffff0e0c7810 */ /* 0x000fc40007ffe0ff */
[----:B------:R-:W-:-:S04]  /*18d0*/  ISETP.GT.U32.AND P0, PT, R13, 0xfd, PT ;  /* 0x000000fd0d00780c */ /* 0x000fc80003f04070 */
[----:B------:R-:W-:-:S13]  /*18e0*/  ISETP.GT.U32.OR P0, PT, R12, 0xfd, P0 ;  /* 0x000000fd0c00780c */ /* 0x000fda0000704470 */
[----:B------:R-:W-:Y:S01]  /*18f0*/  @!P0 MOV R9, RZ ;  /* 0x000000ff00098202 */ /* 0x000fe20000000f00 */
[----:B------:R-:W-:Y:S06]  /*1900*/  @!P0 BRA `(.L_x_29) ;  /* 0x00000000005c8947 */ /* 0x000fec0003800000 */
[----:B------:R-:W-:Y:S02]  /*1910*/  FSETP.GTU.FTZ.AND P0, PT, |R0|, +INF , PT ;  /* 0x7f8000000000780b */ /* 0x000fe40003f1c200 */
[----:B------:R-:W-:-:S04]  /*1920*/  FSETP.GTU.FTZ.AND P1, PT, |R3|, +INF , PT ;  /* 0x7f8000000300780b */ /* 0x000fc80003f3c200 */
[----:B------:R-:W-:-:S13]  /*1930*/  PLOP3.LUT P0, PT, P0, P1, PT, 0xf8, 0x8f ;  /* 0x00000000008f781c */ /* 0x000fda0000703f70 */
[----:B------:R-:W-:Y:S05]  /*1940*/  @P0 BRA `(.L_x_30) ;  /* 0x00000004004c0947 */ /* 0x000fea0003800000 */
[----:B------:R-:W-:-:S13]  /*1950*/  LOP3.LUT P0, RZ, R3, 0x7fffffff, R0, 0xc8, !PT ;  /* 0x7fffffff03ff7812 */ /* 0x000fda000780c800 */
[----:B------:R-:W-:Y:S05]  /*1960*/  @!P0 BRA `(.L_x_31) ;  /* 0x00000004003c8947 */ /* 0x000fea0003800000 */
[C---:B------:R-:W-:Y:S02]  /*1970*/  FSETP.NEU.FTZ.AND P2, PT, |R0|.reuse, +INF , PT ;  /* 0x7f8000000000780b */ /* 0x040fe40003f5d200 */
[----:B------:R-:W-:Y:S02]  /*1980*/  FSETP.NEU.FTZ.AND P1, PT, |R3|, +INF , PT ;  /* 0x7f8000000300780b */ /* 0x000fe40003f3d200 */
[----:B------:R-:W-:-:S11]  /*1990*/  FSETP.NEU.FTZ.AND P0, PT, |R0|, +INF , PT ;  /* 0x7f8000000000780b */ /* 0x000fd60003f1d200 */
[----:B------:R-:W-:Y:S05]  /*19a0*/  @!P1 BRA !P2, `(.L_x_31) ;  /* 0x00000004002c9947 */ /* 0x000fea0005000000 */
[----:B------:R-:W-:-:S04]  /*19b0*/  LOP3.LUT P2, RZ, R0, 0x7fffffff, RZ, 0xc0, !PT ;  /* 0x7fffffff00ff7812 */ /* 0x000fc8000784c0ff */
[----:B------:R-:W-:-:S13]  /*19c0*/  PLOP3.LUT P1, PT, P1, P2, PT, 0x2f, 0xf2 ;  /* 0x0000000000f2781c */ /* 0x000fda0000f24577 */
[----:B------:R-:W-:Y:S05]  /*19d0*/  @P1 BRA `(.L_x_32) ;  /* 0x0000000400181947 */ /* 0x000fea0003800000 */
[----:B------:R-:W-:-:S04]  /*19e0*/  LOP3.LUT P1, RZ, R3, 0x7fffffff, RZ, 0xc0, !PT ;  /* 0x7fffffff03ff7812 */ /* 0x000fc8000782c0ff */
[----:B------:R-:W-:-:S13]  /*19f0*/  PLOP3.LUT P0, PT, P0, P1, PT, 0x2f, 0xf2 ;  /* 0x0000000000f2781c */ /* 0x000fda0000702577 */
[----:B------:R-:W-:Y:S05]  /*1a00*/  @P0 BRA `(.L_x_33) ;  /* 0x0000000400000947 */ /* 0x000fea0003800000 */
[----:B------:R-:W-:Y:S02]  /*1a10*/  ISETP.GE.AND P0, PT, R12, RZ, PT ;  /* 0x000000ff0c00720c */ /* 0x000fe40003f06270 */
[----:B------:R-:W-:-:S11]  /*1a20*/  ISETP.GE.AND P1, PT, R13, RZ, PT ;  /* 0x000000ff0d00720c */ /* 0x000fd60003f26270 */
[----:B------:R-:W-:Y:S01]  /*1a30*/  @P0 MOV R9, RZ ;  /* 0x000000ff00090202 */ /* 0x000fe20000000f00 */
[----:B------:R-:W-:Y:S01]  /*1a40*/  @!P0 FFMA R0, R0, 1.84467440737095516160e+19, RZ ;  /* 0x5f80000000008823 */ /* 0x000fe200000000ff */
[----:B------:R-:W-:Y:S01]  /*1a50*/  @!P0 MOV R9, 0xffffffc0 ;  /* 0xffffffc000098802 */ /* 0x000fe20000000f00 */
[----:B------:R-:W-:-:S03]  /*1a60*/  @!P1 FFMA R3, R3, 1.84467440737095516160e+19, RZ ;  /* 0x5f80000003039823 */ /* 0x000fc600000000ff */
[----:B------:R-:W-:-:S07]  /*1a70*/  @!P1 IADD3 R9, PT, PT, R9, 0x40, RZ ;  /* 0x0000004009099810 */ /* 0x000fce0007ffe0ff */
.L_x_29:
[----:B------:R-:W-:Y:S01]  /*1a80*/  LEA R12, R11, 0xc0800000, 0x17 ;  /* 0xc08000000b0c7811 */ /* 0x000fe200078eb8ff */
[----:B------:R-:W-:Y:S03]  /*1a90*/  BSSY.RECONVERGENT B3, `(.L_x_34) ;  /* 0x0000036000037945 */ /* 0x000fe60003800200 */
[----:B------:R-:W-:Y:S02]  /*1aa0*/  IADD3 R12, PT, PT, -R12, R3, RZ ;  /* 0x000000030c0c7210 */ /* 0x000fe40007ffe1ff */
[----:B------:R-:W-:Y:S02]  /*1ab0*/  IADD3 R3, PT, PT, R14, -0x7f, RZ ;  /* 0xffffff810e037810 */ /* 0x000fe40007ffe0ff */
[----:B------:R0:W1:Y:S01]  /*1ac0*/  MUFU.RCP R13, R12 ;  /* 0x0000000c000d7308 */ /* 0x0000620000001000 */
[----:B------:R-:W-:Y:S02]  /*1ad0*/  FADD.FTZ R15, -R12, -RZ ;  /* 0x800000ff0c0f7221 */ /* 0x000fe40000010100 */
[C---:B------:R-:W-:Y:S01]  /*1ae0*/  IMAD R0, R3.reuse, -0x800000, R0 ;  /* 0xff80000003007824 */ /* 0x040fe200078e0200 */
[----:B0-----:R-:W-:-:S04]  /*1af0*/  IADD3 R12, PT, PT, R3, 0x7f, -R11 ;  /* 0x0000007f030c7810 */ /* 0x001fc80007ffe80b */
[----:B------:R-:W-:Y:S01]  /*1b00*/  IADD3 R12, PT, PT, R12, R9, RZ ;  /* 0x000000090c0c7210 */ /* 0x000fe20007ffe0ff */
[----:B-1----:R-:W-:-:S04]  /*1b10*/  FFMA R14, R13, R15, 1 ;  /* 0x3f8000000d0e7423 */ /* 0x002fc8000000000f */
[----:B------:R-:W-:-:S04]  /*1b20*/  FFMA R16, R13, R14, R13 ;  /* 0x0000000e0d107223 */ /* 0x000fc8000000000d */
[----:B------:R-:W-:-:S04]  /*1b30*/  FFMA R13, R0, R16, RZ ;  /* 0x00000010000d7223 */ /* 0x000fc800000000ff */
[----:B------:R-:W-:-:S04]  /*1b40*/  FFMA R14, R15, R13, R0 ;  /* 0x0000000d0f0e7223 */ /* 0x000fc80000000000 */
[----:B------:R-:W-:-:S04]  /*1b50*/  FFMA R13, R16, R14, R13 ;  /* 0x0000000e100d7223 */ /* 0x000fc8000000000d */
[----:B------:R-:W-:-:S04]  /*1b60*/  FFMA R14, R15, R13, R0 ;  /* 0x0000000d0f0e7223 */ /* 0x000fc80000000000 */
[----:B------:R-:W-:-:S05]  /*1b70*/  FFMA R0, R16, R14, R13 ;  /* 0x0000000e10007223 */ /* 0x000fca000000000d */
[----:B------:R-:W-:-:S04]  /*1b80*/  SHF.R.U32.HI R3, RZ, 0x17, R0 ;  /* 0x00000017ff037819 */ /* 0x000fc80000011600 */
[----:B------:R-:W-:-:S04]  /*1b90*/  LOP3.LUT R3, R3, 0xff, RZ, 0xc0, !PT ;  /* 0x000000ff03037812 */ /* 0x000fc800078ec0ff */
[----:B------:R-:W-:-:S04]  /*1ba0*/  IADD3 R11, PT, PT, R3, R12, RZ ;  /* 0x0000000c030b7210 */ /* 0x000fc80007ffe0ff */
[----:B------:R-:W-:-:S04]  /*1bb0*/  IADD3 R3, PT, PT, R11, -0x1, RZ ;  /* 0xffffffff0b037810 */ /* 0x000fc80007ffe0ff */
[----:B------:R-:W-:-:S13]  /*1bc0*/  ISETP.GE.U32.AND P0, PT, R3, 0xfe, PT ;  /* 0x000000fe0300780c */ /* 0x000fda0003f06070 */
[----:B------:R-:W-:Y:S05]  /*1bd0*/  @!P0 BRA `(.L_x_35) ;  /* 0x0000000000808947 */ /* 0x000fea0003800000 */
[----:B------:R-:W-:-:S13]  /*1be0*/  ISETP.GT.AND P0, PT, R11, 0xfe, PT ;  /* 0x000000fe0b00780c */ /* 0x000fda0003f04270 */
[----:B------:R-:W-:Y:S05]  /*1bf0*/  @P0 BRA `(.L_x_36) ;  /* 0x00000000006c0947 */ /* 0x000fea0003800000 */
[----:B------:R-:W-:-:S13]  /*1c00*/  ISETP.GE.AND P0, PT, R11, 0x1, PT ;  /* 0x000000010b00780c */ /* 0x000fda0003f06270 */
[----:B------:R-:W-:Y:S05]  /*1c10*/  @P0 BRA `(.L_x_37) ;  /* 0x0000000000740947 */ /* 0x000fea0003800000 */
[----:B------:R-:W-:Y:S02]  /*1c20*/  ISETP.GE.AND P0, PT, R11, -0x18, PT ;  /* 0xffffffe80b00780c */ /* 0x000fe40003f06270 */
[----:B------:R-:W-:-:S11]  /*1c30*/  LOP3.LUT R0, R0, 0x80000000, RZ, 0xc0, !PT ;  /* 0x8000000000007812 */ /* 0x000fd600078ec0ff */
[----:B------:R-:W-:Y:S05]  /*1c40*/  @!P0 BRA `(.L_x_37) ;  /* 0x0000000000688947 */ /* 0x000fea0003800000 */
[CCC-:B------:R-:W-:Y:S01]  /*1c50*/  FFMA.RZ R3, R16.reuse, R14.reuse, R13.reuse ;  /* 0x0000000e10037223 */ /* 0x1c0fe2000000c00d */
[CCC-:B------:R-:W-:Y:S01]  /*1c60*/  FFMA.RM R12, R16.reuse, R14.reuse, R13.reuse ;  /* 0x0000000e100c7223 */ /* 0x1c0fe2000000400d */
[C---:B------:R-:W-:Y:S02]  /*1c70*/  ISETP.NE.AND P2, PT, R11.reuse, RZ, PT ;  /* 0x000000ff0b00720c */ /* 0x040fe40003f45270 */
[----:B------:R-:W-:Y:S02]  /*1c80*/  ISETP.NE.AND P1, PT, R11, RZ, PT ;  /* 0x000000ff0b00720c */ /* 0x000fe40003f25270 */
[----:B------:R-:W-:Y:S01]  /*1c90*/  LOP3.LUT R9, R3, 0x7fffff, RZ, 0xc0, !PT ;  /* 0x007fffff03097812 */ /* 0x000fe200078ec0ff */
[----:B------:R-:W-:Y:S01]  /*1ca0*/  FFMA.RP R3, R16, R14, R13 ;  /* 0x0000000e10037223 */ /* 0x000fe2000000800d */
[----:B------:R-:W-:Y:S02]  /*1cb0*/  IADD3 R14, PT, PT, R11, 0x20, RZ ;  /* 0x000000200b0e7810 */ /* 0x000fe40007ffe0ff */
[----:B------:R-:W-:-:S02]  /*1cc0*/  LOP3.LUT R9, R9, 0x800000, RZ, 0xfc, !PT ;  /* 0x0080000009097812 */ /* 0x000fc400078efcff */
[----:B------:R-:W-:Y:S02]  /*1cd0*/  IADD3 R11, PT, PT, -R11, RZ, RZ ;  /* 0x000000ff0b0b7210 */ /* 0x000fe40007ffe1ff */
[----:B------:R-:W-:Y:S02]  /*1ce0*/  SHF.L.U32 R14, R9, R14, RZ ;  /* 0x0000000e090e7219 */ /* 0x000fe400000006ff */
[----:B------:R-:W-:Y:S02]  /*1cf0*/  FSETP.NEU.FTZ.AND P0, PT, R3, R12, PT ;  /* 0x0000000c0300720b */ /* 0x000fe40003f1d000 */
[----:B------:R-:W-:Y:S02]  /*1d00*/  SEL R12, R11, RZ, P2 ;  /* 0x000000ff0b0c7207 */ /* 0x000fe40001000000 */
[----:B------:R-:W-:Y:S02]  /*1d10*/  ISETP.NE.AND P1, PT, R14, RZ, P1 ;  /* 0x000000ff0e00720c */ /* 0x000fe40000f25270 */
[----:B------:R-:W-:-:S02]  /*1d20*/  SHF.R.U32.HI R12, RZ, R12, R9 ;  /* 0x0000000cff0c7219 */ /* 0x000fc40000011609 */
[----:B------:R-:W-:Y:S02]  /*1d30*/  PLOP3.LUT P0, PT, P0, P1, PT, 0xf8, 0x8f ;  /* 0x00000000008f781c */ /* 0x000fe40000703f70 */
[----:B------:R-:W-:Y:S02]  /*1d40*/  SHF.R.U32.HI R14, RZ, 0x1, R12 ;  /* 0x00000001ff0e7819 */ /* 0x000fe4000001160c */
[----:B------:R-:W-:-:S04]  /*1d50*/  SEL R3, RZ, 0x1, !P0 ;  /* 0x00000001ff037807 */ /* 0x000fc80004000000 */
[----:B------:R-:W-:-:S04]  /*1d60*/  LOP3.LUT R3, R3, 0x1, R14, 0xf8, !PT ;  /* 0x0000000103037812 */ /* 0x000fc800078ef80e */
[----:B------:R-:W-:-:S04]  /*1d70*/  LOP3.LUT R3, R3, R12, RZ, 0xc0, !PT ;  /* 0x0000000c03037212 */ /* 0x000fc800078ec0ff */
[----:B------:R-:W-:-:S04]  /*1d80*/  IADD3 R3, PT, PT, R14, R3, RZ ;  /* 0x000000030e037210 */ /* 0x000fc80007ffe0ff */
[----:B------:R-:W-:Y:S01]  /*1d90*/  LOP3.LUT R0, R3, R0, RZ, 0xfc, !PT ;  /* 0x0000000003007212 */ /* 0x000fe200078efcff */
[----:B------:R-:W-:Y:S06]  /*1da0*/  BRA `(.L_x_37) ;  /* 0x0000000000107947 */ /* 0x000fec0003800000 */
.L_x_36:
[----:B------:R-:W-:-:S04]  /*1db0*/  LOP3.LUT R0, R0, 0x80000000, RZ, 0xc0, !PT ;  /* 0x8000000000007812 */ /* 0x000fc800078ec0ff */
[----:B------:R-:W-:Y:S01]  /*1dc0*/  LOP3.LUT R0, R0, 0x7f800000, RZ, 0xfc, !PT ;  /* 0x7f80000000007812 */ /* 0x000fe200078efcff */
[----:B------:R-:W-:Y:S06]  /*1dd0*/  BRA `(.L_x_37) ;  /* 0x0000000000047947 */ /* 0x000fec0003800000 */
.L_x_35:
[----:B------:R-:W-:-:S07]  /*1de0*/  LEA R0, R12, R0, 0x17 ;  /* 0x000000000c007211 */ /* 0x000fce00078eb8ff */
.L_x_37:
[----:B------:R-:W-:Y:S05]  /*1df0*/  BSYNC.RECONVERGENT B3 ;  /* 0x0000000000037941 */ /* 0x000fea0003800200 */
.L_x_34:
[----:B------:R-:W-:Y:S05]  /*1e00*/  BRA `(.L_x_38) ;  /* 0x0000000000207947 */ /* 0x000fea0003800000 */
.L_x_33:
[----:B------:R-:W-:-:S04]  /*1e10*/  LOP3.LUT R0, R3, 0x80000000, R0, 0x48, !PT ;  /* 0x8000000003007812 */ /* 0x000fc800078e4800 */
[----:B------:R-:W-:Y:S01]  /*1e20*/  LOP3.LUT R0, R0, 0x7f800000, RZ, 0xfc, !PT ;  /* 0x7f80000000007812 */ /* 0x000fe200078efcff */
[----:B------:R-:W-:Y:S06]  /*1e30*/  BRA `(.L_x_38) ;  /* 0x0000000000147947 */ /* 0x000fec0003800000 */
.L_x_32:
[----:B------:R-:W-:Y:S01]  /*1e40*/  LOP3.LUT R0, R3, 0x80000000, R0, 0x48, !PT ;  /* 0x8000000003007812 */ /* 0x000fe200078e4800 */
[----:B------:R-:W-:Y:S06]  /*1e50*/  BRA `(.L_x_38) ;  /* 0x00000000000c7947 */ /* 0x000fec0003800000 */
.L_x_31:
[----:B------:R-:W0:Y:S01]  /*1e60*/  MUFU.RSQ R0, -QNAN ;  /* 0xffc0000000007908 */ /* 0x000e220000001400 */
[----:B------:R-:W-:Y:S05]  /*1e70*/  BRA `(.L_x_38) ;  /* 0x0000000000047947 */ /* 0x000fea0003800000 */
.L_x_30:
[----:B------:R-:W-:-:S07]  /*1e80*/  FADD.FTZ R0, R0, R3 ;  /* 0x0000000300007221 */ /* 0x000fce0000010000 */
.L_x_38:
[----:B------:R-:W-:Y:S05]  /*1e90*/  BSYNC.RECONVERGENT B2 ;  /* 0x0000000000027941 */ /* 0x000fea0003800200 */
.L_x_28:
[----:B------:R-:W-:-:S04]  /*1ea0*/  HFMA2 R11, -RZ, RZ, 0, 0 ;  /* 0x00000000ff0b7431 */ /* 0x000fc800000001ff */
[----:B0-----:R-:W-:Y:S05]  /*1eb0*/  RET.REL.NODEC R10 `(_Z15d_lab_to_rec709Pfii) ;  /* 0xffffffe00a507950 */ /* 0x001fea0003c3ffff */
.L_x_39:
        /* <DEDUP_REMOVED lines=12> */
.L_x_78:


//--------------------- .text._Z15d_rec709_to_labPfS_ii --------------------------
	.section	.text._Z15d_rec709_to_labPfS_ii,"ax",@progbits
	.align	128
        .global         _Z15d_rec709_to_labPfS_ii
        .type           _Z15d_rec709_to_labPfS_ii,@function
        .size           _Z15d_rec709_to_labPfS_ii,(.L_x_79 - _Z15d_rec709_to_labPfS_ii)
        .other          _Z15d_rec709_to_labPfS_ii,@"STO_CUDA_ENTRY STV_DEFAULT"
_Z15d_rec709_to_labPfS_ii:
.text._Z15d_rec709_to_labPfS_ii:
        /* <DEDUP_REMOVED lines=18> */
[----:B-1----:R-:W2:Y:S01]  /*0120*/  LDG.E R0, desc[UR4][R2.64] ;  /* 0x0000000402007981 */ /* 0x002ea2000c1e1900 */
[----:B------:R-:W-:Y:S01]  /*0130*/  BSSY.RECONVERGENT B0, `(.L_x_40) ;  /* 0x000004f000007945 */ /* 0x000fe20003800200 */
[----:B--2---:R-:W-:-:S13]  /*0140*/  FSETP.GEU.AND P0, PT, R0, 0.081450000405311584473, PT ;  /* 0x3da6cf420000780b */ /* 0x004fda0003f0e000 */
[C---:B------:R-:W-:Y:S01]  /*0150*/  @!P0 FMUL R4, R0.reuse, 0.22222222387790679932 ;  /* 0x3e638e3900048820 */ /* 0x040fe20000400000 */
[----:B------:R-:W-:-:S04]  /*0160*/  @!P0 FSETP.GEU.AND P1, PT, R0, RZ, PT ;  /* 0x000000ff0000820b */ /* 0x000fc80003f2e000 */
[----:B------:R-:W-:Y:S01]  /*0170*/  @!P0 FSEL R4, R4, RZ, P1 ;  /* 0x000000ff04048208 */ /* 0x000fe20000800000 */
[----:B------:R-:W-:Y:S08]  /*0180*/  @!P0 BRA `(.L_x_41) ;  /* 0x0000000400248947 */ /* 0x000ff00003800000 */
[----:B------:R-:W-:Y:S01]  /*0190*/  FADD R0, R0, 0.099299997091293334961 ;  /* 0x3dcb5dcc00007421 */ /* 0x000fe20000000000 */
[----:B------:R-:W-:-:S03]  /*01a0*/  HFMA2 R4, -RZ, RZ, 1.875, 0 ;  /* 0x3f800000ff047431 */ /* 0x000fc600000001ff */
[----:B------:R-:W-:-:S05]  /*01b0*/  FMUL R0, R0, 0.90966975688934326172 ;  /* 0x3f68e01e00007820 */ /* 0x000fca0000400000 */
[----:B------:R-:W-:-:S13]  /*01c0*/  FSETP.NEU.AND P0, PT, R0, 1, PT ;  /* 0x3f8000000000780b */ /* 0x000fda0003f0d000 */
[----:B------:R-:W-:Y:S05]  /*01d0*/  @!P0 BRA `(.L_x_41) ;  /* 0x0000000400108947 */ /* 0x000fea0003800000 */
[----:B------:R-:W-:-:S13]  /*01e0*/  FSETP.NAN.AND P0, PT, |R0|, |R0|, PT ;  /* 0x400000000000720b */ /* 0x000fda0003f08200 */
[----:B------:R-:W-:Y:S01]  /*01f0*/  @P0 FADD R4, R0, 2.2222223281860351562 ;  /* 0x400e38e400040421 */ /* 0x000fe20000000000 */
[----:B------:R-:W-:Y:S06]  /*0200*/  @P0 BRA `(.L_x_41) ;  /* 0x0000000400040947 */ /* 0x000fec0003800000 */
[----:B------:R-:W-:-:S04]  /*0210*/  FSETP.NEU.AND P0, PT, |R0|, +INF , PT ;  /* 0x7f8000000000780b */ /* 0x000fc80003f0d200 */
[----:B------:R-:W-:-:S13]  /*0220*/  FSETP.NEU.AND P0, PT, R0, RZ, P0 ;  /* 0x000000ff0000720b */ /* 0x000fda000070d000 */
[----:B------:R-:W-:-:S05]  /*0230*/  @!P0 FADD R4, R0, R0 ;  /* 0x0000000000048221 */ /* 0x000fca0000000000 */
[----:B------:R-:W-:Y:S01]  /*0240*/  @!P0 LOP3.LUT R4, R4, 0x7fffffff, RZ, 0xc0, !PT ;  /* 0x7fffffff04048812 */ /* 0x000fe200078ec0ff */
[----:B------:R-:W-:Y:S06]  /*0250*/  @!P0 BRA `(.L_x_41) ;  /* 0x0000000000f08947 */ /* 0x000fec0003800000 */
[C---:B------:R-:W-:Y:S01]  /*0260*/  FMUL R7, |R0|.reuse, 16777216 ;  /* 0x4b80000000077820 */ /* 0x040fe20000400200 */
[C---:B------:R-:W-:Y:S02]  /*0270*/  FSETP.GEU.AND P0, PT, |R0|.reuse, 1.175494350822287508e-38, PT ;  /* 0x008000000000780b */ /* 0x040fe40003f0e200 */
[----:B------:R-:W-:Y:S02]  /*0280*/  MOV R12, 0x3a2c32e4 ;  /* 0x3a2c32e4000c7802 */ /* 0x000fe40000000f00 */
[----:B------:R-:W-:Y:S02]  /*0290*/  FSEL R7, R7, |R0|, !P0 ;  /* 0x4000000007077208 */ /* 0x000fe40004000000 */
[----:B------:R-:W-:Y:S02]  /*02a0*/  FSETP.GEU.AND P2, PT, R0, RZ, PT ;  /* 0x000000ff0000720b */ /* 0x000fe40003f4e000 */
[----:B------:R-:W-:-:S04]  /*02b0*/  IADD3 R4, PT, PT, R7, -0x3f3504f3, RZ ;  /* 0xc0cafb0d07047810 */ /* 0x000fc80007ffe0ff */
[----:B------:R-:W-:-:S04]  /*02c0*/  LOP3.LUT R4, R4, 0xff800000, RZ, 0xc0, !PT ;  /* 0xff80000004047812 */ /* 0x000fc800078ec0ff */
[-C--:B------:R-:W-:Y:S02]  /*02d0*/  IADD3 R7, PT, PT, R7, -R4.reuse, RZ ;  /* 0x8000000407077210 */ /* 0x080fe40007ffe0ff */
[----:B------:R-:W-:-:S03]  /*02e0*/  I2FP.F32.S32 R4, R4 ;  /* 0x0000000400047245 */ /* 0x000fc60000201400 */
[C---:B------:R-:W-:Y:S01]  /*02f0*/  FADD R8, R7.reuse, 1 ;  /* 0x3f80000007087421 */ /* 0x040fe20000000000 */
[----:B------:R-:W-:Y:S01]  /*0300*/  FADD R6, R7, -1 ;  /* 0xbf80000007067421 */ /* 0x000fe20000000000 */
[----:B------:R-:W-:-:S03]  /*0310*/  FSEL R7, RZ, -24, P0 ;  /* 0xc1c00000ff077808 */ /* 0x000fc60000000000 */
[----:B------:R-:W-:Y:S01]  /*0320*/  FADD R9, R6, R6 ;  /* 0x0000000606097221 */ /* 0x000fe20000000000 */
[----:B------:R-:W0:Y:S01]  /*0330*/  MUFU.RCP R8, R8 ;  /* 0x0000000800087308 */ /* 0x000e220000001000 */
[----:B------:R-:W-:Y:S02]  /*0340*/  FFMA R4, R4, 1.1920928955078125e-07, R7 ;  /* 0x3400000004047823 */ /* 0x000fe40000000007 */
[----:B0-----:R-:W-:-:S04]  /*0350*/  FMUL R9, R8, R9 ;  /* 0x0000000908097220 */ /* 0x001fc80000400000 */
[----:B------:R-:W-:Y:S01]  /*0360*/  FADD R10, R6, -R9 ;  /* 0x80000009060a7221 */ /* 0x000fe20000000000 */
[CC--:B------:R-:W-:Y:S01]  /*0370*/  FMUL R7, R9.reuse, R9.reuse ;  /* 0x0000000909077220 */ /* 0x0c0fe20000400000 */
[----:B------:R-:W-:Y:S02]  /*0380*/  FFMA R13, R9, 1.4426950216293334961, R4 ;  /* 0x3fb8aa3b090d7823 */ /* 0x000fe40000000004 */
[----:B------:R-:W-:Y:S01]  /*0390*/  FADD R11, R10, R10 ;  /* 0x0000000a0a0b7221 */ /* 0x000fe20000000000 */
[C---:B------:R-:W-:Y:S01]  /*03a0*/  FFMA R10, R7.reuse, R12, 0.0032181653659790754318 ;  /* 0x3b52e7db070a7423 */ /* 0x040fe2000000000c */
        /* <DEDUP_REMOVED lines=11> */
[----:B------:R-:W-:Y:S01]  /*0460*/  FFMA R10, R9, R10, R11 ;  /* 0x0000000a090a7223 */ /* 0x000fe2000000000b */
[----:B------:R-:W-:-:S03]  /*0470*/  HFMA2 R9, -RZ, RZ, 0.64013671875, -15.109375 ;  /* 0x391fcb8eff097431 */ /* 0x000fc600000001ff */
[----:B------:R-:W-:-:S04]  /*0480*/  FADD R4, R13, R10 ;  /* 0x0000000a0d047221 */ /* 0x000fc80000000000 */
[----:B------:R-:W-:Y:S01]  /*0490*/  FMUL R7, R4, 2.2222223281860351562 ;  /* 0x400e38e404077820 */ /* 0x000fe20000400000 */
[----:B------:R-:W-:-:S03]  /*04a0*/  FADD R13, -R13, R4 ;  /* 0x000000040d0d7221 */ /* 0x000fc60000000100 */
[----:B------:R-:W0:Y:S01]  /*04b0*/  FRND R6, R7 ;  /* 0x0000000700067307 */ /* 0x000e220000201000 */
[----:B------:R-:W-:Y:S01]  /*04c0*/  FADD R13, R10, -R13 ;  /* 0x8000000d0a0d7221 */ /* 0x000fe20000000000 */
[----:B------:R-:W-:Y:S01]  /*04d0*/  FFMA R4, R4, 2.2222223281860351562, -R7 ;  /* 0x400e38e404047823 */ /* 0x000fe20000000807 */
[----:B------:R-:W-:-:S03]  /*04e0*/  FSETP.GT.AND P0, PT, |R7|, 152, PT ;  /* 0x431800000700780b */ /* 0x000fc60003f04200 */
[----:B------:R-:W-:Y:S01]  /*04f0*/  FFMA R13, R13, 2.2222223281860351562, R4 ;  /* 0x400e38e40d0d7823 */ /* 0x000fe20000000004 */
[----:B0-----:R-:W-:Y:S01]  /*0500*/  FADD R4, R7, -R6 ;  /* 0x8000000607047221 */ /* 0x001fe20000000000 */
[----:B------:R-:W-:-:S03]  /*0510*/  FSETP.GT.AND P1, PT, R6, RZ, PT ;  /* 0x000000ff0600720b */ /* 0x000fc60003f24000 */
[----:B------:R-:W-:Y:S01]  /*0520*/  FADD R4, R4, R13 ;  /* 0x0000000d04047221 */ /* 0x000fe20000000000 */
[----:B------:R-:W-:Y:S02]  /*0530*/  SEL R6, RZ, 0x83000000, P1 ;  /* 0x83000000ff067807 */ /* 0x000fe40000800000 */
[----:B------:R-:W-:Y:S01]  /*0540*/  FSETP.GEU.AND P1, PT, R7, RZ, PT ;  /* 0x000000ff0700720b */ /* 0x000fe20003f2e000 */
[----:B------:R-:W-:Y:S01]  /*0550*/  FFMA R9, R4, R9, 0.0013391353422775864601 ;  /* 0x3aaf85ed04097423 */ /* 0x000fe20000000009 */
[----:B------:R-:W-:-:S03]  /*0560*/  IADD3 R0, PT, PT, R6, 0x7f000000, RZ ;  /* 0x7f00000006007810 */ /* 0x000fc60007ffe0ff */
[C---:B------:R-:W-:Y:S02]  /*0570*/  FFMA R11, R4.reuse, R9, 0.0096188392490148544312 ;  /* 0x3c1d9856040b7423 */ /* 0x040fe40000000009 */
[----:B------:R-:W0:Y:S02]  /*0580*/  F2I.NTZ R9, R7 ;  /* 0x0000000700097305 */ /* 0x000e240000203100 */
[----:B------:R-:W-:-:S04]  /*0590*/  FFMA R11, R4, R11, 0.055503588169813156128 ;  /* 0x3d6357bb040b7423 */ /* 0x000fc8000000000b */
[----:B------:R-:W-:-:S04]  /*05a0*/  FFMA R11, R4, R11, 0.24022644758224487305 ;  /* 0x3e75fdec040b7423 */ /* 0x000fc8000000000b */
[----:B------:R-:W-:-:S04]  /*05b0*/  FFMA R11, R4, R11, 0.69314718246459960938 ;  /* 0x3f317218040b7423 */ /* 0x000fc8000000000b */
[----:B------:R-:W-:Y:S01]  /*05c0*/  FFMA R11, R4, R11, 1 ;  /* 0x3f800000040b7423 */ /* 0x000fe2000000000b */
[----:B0-----:R-:W-:Y:S02]  /*05d0*/  LEA R9, R9, -R6, 0x17 ;  /* 0x8000000609097211 */ /* 0x001fe400078eb8ff */
[----:B------:R-:W-:Y:S01]  /*05e0*/  FSEL R4, RZ, +INF , !P1 ;  /* 0x7f800000ff047808 */ /* 0x000fe20004800000 */
[----:B------:R-:W-:-:S04]  /*05f0*/  FMUL R0, R0, R11 ;  /* 0x0000000b00007220 */ /* 0x000fc80000400000 */
[----:B------:R-:W-:Y:S01]  /*0600*/  @!P0 FMUL R4, R9, R0 ;  /* 0x0000000009048220 */ /* 0x000fe20000400000 */
[----:B------:R-:W-:-:S07]  /*0610*/  @!P2 MOV R4, 0x7fffffff ;  /* 0x7fffffff0004a802 */ /* 0x000fce0000000f00 */
.L_x_41:
[----:B------:R-:W-:Y:S05]  /*0620*/  BSYNC.RECONVERGENT B0 ;  /* 0x0000000000007941 */ /* 0x000fea0003800200 */
.L_x_40:
[----:B------:R-:W2:Y:S01]  /*0630*/  LDG.E R0, desc[UR4][R2.64+0x4] ;  /* 0x0000040402007981 */ /* 0x000ea2000c1e1900 */
        /* <DEDUP_REMOVED lines=53> */
[----:B------:R-:W-:Y:S01]  /*0990*/  FMUL R8, R7, 2.2222223281860351562 ;  /* 0x400e38e407087820 */ /* 0x000fe20000400000 */
[----:B------:R-:W-:-:S03]  /*09a0*/  FADD R6, -R6, R7 ;  /* 0x0000000706067221 */ /* 0x000fc60000000100 */
[----:B------:R-:W0:Y:S01]  /*09b0*/  FRND R9, R8 ;  /* 0x0000000800097307 */ /* 0x000e220000201000 */
[----:B------:R-:W-:Y:S01]  /*09c0*/  FADD R6, R11, -R6 ;  /* 0x800000060b067221 */ /* 0x000fe20000000000 */
[----:B------:R-:W-:Y:S01]  /*09d0*/  FFMA R7, R7, 2.2222223281860351562, -R8 ;  /* 0x400e38e407077823 */ /* 0x000fe20000000808 */
[----:B------:R-:W-:Y:S01]  /*09e0*/  HFMA2 R11, -RZ, RZ, 0.64013671875, -15.109375 ;  /* 0x391fcb8eff0b7431 */ /* 0x000fe200000001ff */
[----:B------:R-:W-:Y:S02]  /*09f0*/  FSETP.GT.AND P0, PT, |R8|, 152, PT ;  /* 0x431800000800780b */ /* 0x000fe40003f04200 */
[----:B------:R-:W-:Y:S02]  /*0a00*/  FFMA R7, R6, 2.2222223281860351562, R7 ;  /* 0x400e38e406077823 */ /* 0x000fe40000000007 */
        /* <DEDUP_REMOVED lines=17> */
[----:B------:R-:W-:-:S07]  /*0b20*/  @!P2 MOV R6, 0x7fffffff ;  /* 0x7fffffff0006a802 */ /* 0x000fce0000000f00 */
.L_x_43:
[----:B------:R-:W-:Y:S05]  /*0b30*/  BSYNC.RECONVERGENT B0 ;  /* 0x0000000000007941 */ /* 0x000fea0003800200 */
.L_x_42:
        /* <DEDUP_REMOVED lines=69> */
[C---:B------:R-:W-:Y:S01]  /*0f90*/  FFMA R9, R2.reuse, R7, 0.24022644758224487305 ;  /* 0x3e75fdec02097423 */ /* 0x040fe20000000007 */
        /* <DEDUP_REMOVED lines=10> */
.L_x_45:
[----:B------:R-:W-:Y:S05]  /*1040*/  BSYNC.RECONVERGENT B0 ;  /* 0x0000000000007941 */ /* 0x000fea0003800200 */
.L_x_44:
[C---:B------:R-:W-:Y:S01]  /*1050*/  FMUL R3, R6.reuse, 0.35757610201835632324 ;  /* 0x3eb7143706037820 */ /* 0x040fe20000400000 */
[----:B------:R-:W-:Y:S01]  /*1060*/  HFMA2 R9, -RZ, RZ, 1.880859375, -0.06378173828125 ;  /* 0x3f86ac15ff097431 */ /* 0x000fe200000001ff */
[----:B------:R-:W-:Y:S01]  /*1070*/  MOV R2, 0x3f800000 ;  /* 0x3f80000000027802 */ /* 0x000fe20000000f00 */
[----:B------:R-:W-:Y:S01]  /*1080*/  FMUL R11, R6, 0.11919199675321578979 ;  /* 0x3df41aef060b7820 */ /* 0x000fe20000400000 */
[C---:B------:R-:W-:Y:S01]  /*1090*/  FFMA R0, R4.reuse, 0.41245639324188232422, R3 ;  /* 0x3ed32d7c04007823 */ /* 0x040fe20000000003 */
[----:B------:R-:W-:Y:S03]  /*10a0*/  BSSY.RECONVERGENT B0, `(.L_x_46) ;  /* 0x0000012000007945 */ /* 0x000fe60003800200 */
[----:B------:R-:W-:Y:S01]  /*10b0*/  FFMA R3, R7, 0.18043750524520874023, R0 ;  /* 0x3e38c49c07037823 */ /* 0x000fe20000000000 */
[----:B------:R-:W-:Y:S01]  /*10c0*/  FFMA R0, R4, 0.019333900883793830872, R11 ;  /* 0x3c9e622104007823 */ /* 0x000fe2000000000b */
[----:B------:R-:W-:-:S02]  /*10d0*/  FFMA R2, R9, -0.95045602321624755859, R2 ;  /* 0xbf73511609027823 */ /* 0x000fc40000000002 */
[----:B------:R-:W0:Y:S01]  /*10e0*/  FCHK P0, R3, 0.95045602321624755859 ;  /* 0x3f73511603007902 */ /* 0x000e220000000000 */
[----:B------:R-:W-:Y:S01]  /*10f0*/  FFMA R0, R7, 0.95030409097671508789, R0 ;  /* 0x3f73472107007823 */ /* 0x000fe20000000000 */
[----:B------:R-:W-:Y:S01]  /*1100*/  FFMA R8, R2, R9, 1.0521265268325805664 ;  /* 0x3f86ac1502087423 */ /* 0x000fe20000000009 */
[----:B------:R-:W-:-:S03]  /*1110*/  FMUL R9, R6, 0.71515220403671264648 ;  /* 0x3f37143706097820 */ /* 0x000fc60000400000 */
[----:B------:R-:W-:Y:S01]  /*1120*/  FFMA R6, R3, R8, RZ ;  /* 0x0000000803067223 */ /* 0x000fe200000000ff */
[----:B------:R-:W-:-:S03]  /*1130*/  FFMA R2, R4, 0.21267290413379669189, R9 ;  /* 0x3e59c6ed04027823 */ /* 0x000fc60000000009 */
[----:B------:R-:W-:Y:S01]  /*1140*/  FFMA R9, R6, -0.95045602321624755859, R3 ;  /* 0xbf73511606097823 */ /* 0x000fe20000000003 */
[----:B------:R-:W-:-:S03]  /*1150*/  FFMA R2, R7, 0.072175003588199615479, R2 ;  /* 0x3d93d07d07027823 */ /* 0x000fc60000000002 */
[----:B------:R-:W-:Y:S01]  /*1160*/  FFMA R4, R8, R9, R6 ;  /* 0x0000000908047223 */ /* 0x000fe20000000006 */
[----:B0-----:R-:W-:Y:S06]  /*1170*/  @!P0 BRA `(.L_x_47) ;  /* 0x0000000000108947 */ /* 0x001fec0003800000 */
[----:B------:R-:W-:Y:S02]  /*1180*/  MOV R4, 0x3f735116 ;  /* 0x3f73511600047802 */ /* 0x000fe40000000f00 */
[----:B------:R-:W-:-:S07]  /*1190*/  MOV R8, 0x11b0 ;  /* 0x000011b000087802 */ /* 0x000fce0000000f00 */
[----:B------:R-:W-:Y:S05]  /*11a0*/  CALL.REL.NOINC `($__internal_1_$__cuda_sm3x_div_rn_noftz_f32_slowpath) ;  /* 0x0000001000bc7944 */ /* 0x000fea0003c00000 */
[----:B------:R-:W-:-:S07]  /*11b0*/  MOV R4, R3 ;  /* 0x0000000300047202 */ /* 0x000fce0000000f00 */
.L_x_47:
[----:B------:R-:W-:Y:S05]  /*11c0*/  BSYNC.RECONVERGENT B0 ;  /* 0x0000000000007941 */ /* 0x000fea0003800200 */
.L_x_46:
[----:B------:R-:W-:Y:S01]  /*11d0*/  FSETP.GE.AND P0, PT, R4, 0.0088560003787279129028, PT ;  /* 0x3c1118c20400780b */ /* 0x000fe20003f06000 */
[----:B------:R-:W-:-:S12]  /*11e0*/  BSSY.RECONVERGENT B0, `(.L_x_48) ;  /* 0x0000049000007945 */ /* 0x000fd80003800200 */
[----:B------:R-:W-:Y:S05]  /*11f0*/  @!P0 BRA `(.L_x_49) ;  /* 0x0000000400148947 */ /* 0x000fea0003800000 */
[----:B------:R-:W-:Y:S01]  /*1200*/  FSETP.NEU.AND P0, PT, R4, 1, PT ;  /* 0x3f8000000400780b */ /* 0x000fe20003f0d000 */
[----:B------:R-:W-:-:S12]  /*1210*/  HFMA2 R6, -RZ, RZ, 1.875, 0 ;  /* 0x3f800000ff067431 */ /* 0x000fd800000001ff */
[----:B------:R-:W-:Y:S05]  /*1220*/  @!P0 BRA `(.L_x_50) ;  /* 0x0000000400108947 */ /* 0x000fea0003800000 */
[----:B------:R-:W-:-:S13]  /*1230*/  FSETP.NAN.AND P0, PT, |R4|, |R4|, PT ;  /* 0x400000040400720b */ /* 0x000fda0003f08200 */
[----:B------:R-:W-:Y:S01]  /*1240*/  @P0 FADD R6, R4, 0.3333333432674407959 ;  /* 0x3eaaaaab04060421 */ /* 0x000fe20000000000 */
[----:B------:R-:W-:Y:S06]  /*1250*/  @P0 BRA `(.L_x_50) ;  /* 0x0000000400040947 */ /* 0x000fec0003800000 */
[C---:B------:R-:W-:Y:S01]  /*1260*/  FMUL R3, |R4|.reuse, 16777216 ;  /* 0x4b80000004037820 */ /* 0x040fe20000400200 */
[C---:B------:R-:W-:Y:S02]  /*1270*/  FSETP.GEU.AND P0, PT, |R4|.reuse, 1.175494350822287508e-38, PT ;  /* 0x008000000400780b */ /* 0x040fe40003f0e200 */
[----:B------:R-:W-:Y:S02]  /*1280*/  MOV R11, 0x3a2c32e4 ;  /* 0x3a2c32e4000b7802 */ /* 0x000fe40000000f00 */
[----:B------:R-:W-:Y:S02]  /*1290*/  FSEL R3, R3, |R4|, !P0 ;  /* 0x4000000403037208 */ /* 0x000fe40004000000 */
[----:B------:R-:W-:Y:S02]  /*12a0*/  FSETP.NEU.AND P2, PT, |R4|, +INF , PT ;  /* 0x7f8000000400780b */ /* 0x000fe40003f4d200 */
        /* <DEDUP_REMOVED lines=26> */
[----:B------:R-:W-:Y:S01]  /*1450*/  FFMA R6, R7, R6, R8 ;  /* 0x0000000607067223 */ /* 0x000fe20000000008 */
[----:B------:R-:W-:-:S03]  /*1460*/  HFMA2 R8, -RZ, RZ, 0.64013671875, -15.109375 ;  /* 0x391fcb8eff087431 */ /* 0x000fc600000001ff */
[----:B------:R-:W-:-:S04]  /*1470*/  FFMA R9, R10, R9, R6 ;  /* 0x000000090a097223 */ /* 0x000fc80000000006 */
[----:B------:R-:W-:-:S04]  /*1480*/  FADD R3, R14, R9 ;  /* 0x000000090e037221 */ /* 0x000fc80000000000 */
[----:B------:R-:W-:Y:S01]  /*1490*/  FMUL R6, R3, 0.3333333432674407959 ;  /* 0x3eaaaaab03067820 */ /* 0x000fe20000400000 */
[----:B------:R-:W-:-:S03]  /*14a0*/  FADD R14, -R14, R3 ;  /* 0x000000030e0e7221 */ /* 0x000fc60000000100 */
[----:B------:R-:W0:Y:S01]  /*14b0*/  FRND R7, R6 ;  /* 0x0000000600077307 */ /* 0x000e220000201000 */
[----:B------:R-:W-:Y:S01]  /*14c0*/  FADD R14, R9, -R14 ;  /* 0x8000000e090e7221 */ /* 0x000fe20000000000 */
[----:B------:R-:W-:Y:S01]  /*14d0*/  FFMA R3, R3, 0.3333333432674407959, -R6 ;  /* 0x3eaaaaab03037823 */ /* 0x000fe20000000806 */
[----:B------:R-:W-:-:S03]  /*14e0*/  FSETP.GT.AND P0, PT, |R6|, 152, PT ;  /* 0x431800000600780b */ /* 0x000fc60003f04200 */
[----:B------:R-:W-:Y:S01]  /*14f0*/  FFMA R14, R14, 0.3333333432674407959, R3 ;  /* 0x3eaaaaab0e0e7823 */ /* 0x000fe20000000003 */
        /* <DEDUP_REMOVED lines=8> */
[----:B------:R0:W1:Y:S02]  /*1580*/  F2I.NTZ R8, R6 ;  /* 0x0000000600087305 */ /* 0x0000640000203100 */
[----:B------:R-:W-:-:S04]  /*1590*/  FFMA R10, R3, R10, 0.055503588169813156128 ;  /* 0x3d6357bb030a7423 */ /* 0x000fc8000000000a */
[----:B------:R-:W-:Y:S01]  /*15a0*/  FFMA R10, R3, R10, 0.24022644758224487305 ;  /* 0x3e75fdec030a7423 */ /* 0x000fe2000000000a */
[----:B0-----:R-:W-:-:S03]  /*15b0*/  FSEL R6, RZ, +INF , !P1 ;  /* 0x7f800000ff067808 */ /* 0x001fc60004800000 */
[----:B------:R-:W-:-:S04]  /*15c0*/  FFMA R10, R3, R10, 0.69314718246459960938 ;  /* 0x3f317218030a7423 */ /* 0x000fc8000000000a */
[----:B------:R-:W-:Y:S01]  /*15d0*/  FFMA R10, R3, R10, 1 ;  /* 0x3f800000030a7423 */ /* 0x000fe2000000000a */
[----:B-1----:R-:W-:-:S03]  /*15e0*/  LEA R8, R8, -R7, 0x17 ;  /* 0x8000000708087211 */ /* 0x002fc600078eb8ff */
[----:B------:R-:W-:-:S04]  /*15f0*/  FMUL R9, R9, R10 ;  /* 0x0000000a09097220 */ /* 0x000fc80000400000 */
[----:B------:R-:W-:Y:S01]  /*1600*/  @!P0 FMUL R6, R8, R9 ;  /* 0x0000000908068220 */ /* 0x000fe20000400000 */
[----:B------:R-:W-:Y:S06]  /*1610*/  @P2 BRA `(.L_x_50) ;  /* 0x0000000000142947 */ /* 0x000fec0003800000 */
[----:B------:R-:W-:-:S05]  /*1620*/  FADD R4, R4, R4 ;  /* 0x0000000404047221 */ /* 0x000fca0000000000 */
[----:B------:R-:W-:Y:S01]  /*1630*/  LOP3.LUT R6, R4, 0x7fffffff, RZ, 0xc0, !PT ;  /* 0x7fffffff04067812 */ /* 0x000fe200078ec0ff */
[----:B------:R-:W-:Y:S06]  /*1640*/  BRA `(.L_x_50) ;  /* 0x0000000000087947 */ /* 0x000fec0003800000 */
.L_x_49:
[----:B------:R-:W-:-:S05]  /*1650*/  MOV R3, 0x40f92f1b ;  /* 0x40f92f1b00037802 */ /* 0x000fca0000000f00 */
[----:B------:R-:W-:-:S07]  /*1660*/  FFMA R6, R4, R3, 0.13793103396892547607 ;  /* 0x3e0d3dcb04067423 */ /* 0x000fce0000000003 */
.L_x_50:
[----:B------:R-:W-:Y:S05]  /*1670*/  BSYNC.RECONVERGENT B0 ;  /* 0x0000000000007941 */ /* 0x000fea0003800200 */
.L_x_48:
        /* <DEDUP_REMOVED lines=68> */
[----:B------:R-:W-:Y:S06]  /*1ac0*/  @P2 BRA `(.L_x_53) ;  /* 0x0000000000142947 */ /* 0x000fec0003800000 */
[----:B------:R-:W-:-:S05]  /*1ad0*/  FADD R2, R2, R2 ;  /* 0x0000000202027221 */ /* 0x000fca0000000000 */
[----:B------:R-:W-:Y:S01]  /*1ae0*/  LOP3.LUT R7, R2, 0x7fffffff, RZ, 0xc0, !PT ;  /* 0x7fffffff02077812 */ /* 0x000fe200078ec0ff */
[----:B------:R-:W-:Y:S06]  /*1af0*/  BRA `(.L_x_53) ;  /* 0x0000000000087947 */ /* 0x000fec0003800000 */
.L_x_52:
[----:B------:R-:W-:-:S05]  /*1b00*/  MOV R7, 0x40f92f1b ;  /* 0x40f92f1b00077802 */ /* 0x000fca0000000f00 */
[----:B------:R-:W-:-:S07]  /*1b10*/  FFMA R7, R2, R7, 0.13793103396892547607 ;  /* 0x3e0d3dcb02077423 */ /* 0x000fce0000000007 */
.L_x_53:
[----:B------:R-:W-:Y:S05]  /*1b20*/  BSYNC.RECONVERGENT B0 ;  /* 0x0000000000007941 */ /* 0x000fea0003800200 */
.L_x_51:
[----:B------:R-:W-:Y:S01]  /*1b30*/  HFMA2 R3, -RZ, RZ, 1.8544921875, 0.01088714599609375 ;  /* 0x3f6b2193ff037431 */ /* 0x000fe200000001ff */
[----:B------:R-:W-:Y:S01]  /*1b40*/  MOV R2, 0x3f800000 ;  /* 0x3f80000000027802 */ /* 0x000fe20000000f00 */
[----:B------:R-:W0:Y:S01]  /*1b50*/  FCHK P0, R0, 1.0887540578842163086 ;  /* 0x3f8b5c4b00007902 */ /* 0x000e220000000000 */
[----:B------:R-:W-:Y:S03]  /*1b60*/  BSSY.RECONVERGENT B0, `(.L_x_54) ;  /* 0x000000c000007945 */ /* 0x000fe60003800200 */
[----:B------:R-:W-:-:S04]  /*1b70*/  FFMA R2, R3, -1.0887540578842163086, R2 ;  /* 0xbf8b5c4b03027823 */ /* 0x000fc80000000002 */
[----:B------:R-:W-:-:S04]  /*1b80*/  FFMA R3, R2, R3, 0.91848105192184448242 ;  /* 0x3f6b219302037423 */ /* 0x000fc80000000003 */
[----:B------:R-:W-:-:S04]  /*1b90*/  FFMA R2, R0, R3, RZ ;  /* 0x0000000300027223 */ /* 0x000fc800000000ff */
[----:B------:R-:W-:-:S04]  /*1ba0*/  FFMA R4, R2, -1.0887540578842163086, R0 ;  /* 0xbf8b5c4b02047823 */ /* 0x000fc80000000000 */
[----:B------:R-:W-:Y:S01]  /*1bb0*/  FFMA R2, R3, R4, R2 ;  /* 0x0000000403027223 */ /* 0x000fe20000000002 */
[----:B0-----:R-:W-:Y:S06]  /*1bc0*/  @!P0 BRA `(.L_x_55) ;  /* 0x0000000000148947 */ /* 0x001fec0003800000 */
[----:B------:R-:W-:Y:S02]  /*1bd0*/  MOV R3, R0 ;  /* 0x0000000000037202 */ /* 0x000fe40000000f00 */
[----:B------:R-:W-:Y:S02]  /*1be0*/  MOV R4, 0x3f8b5c4b ;  /* 0x3f8b5c4b00047802 */ /* 0x000fe40000000f00 */
[----:B------:R-:W-:-:S07]  /*1bf0*/  MOV R8, 0x1c10 ;  /* 0x00001c1000087802 */ /* 0x000fce0000000f00 */
[----:B------:R-:W-:Y:S05]  /*1c00*/  CALL.REL.NOINC `($__internal_1_$__cuda_sm3x_div_rn_noftz_f32_slowpath) ;  /* 0x0000000800247944 */ /* 0x000fea0003c00000 */
[----:B------:R-:W-:-:S07]  /*1c10*/  MOV R2, R3 ;  /* 0x0000000300027202 */ /* 0x000fce0000000f00 */
.L_x_55:
[----:B------:R-:W-:Y:S05]  /*1c20*/  BSYNC.RECONVERGENT B0 ;  /* 0x0000000000007941 */ /* 0x000fea0003800200 */
.L_x_54:
        /* <DEDUP_REMOVED lines=72> */
.L_x_57:
[----:B------:R-:W-:-:S05]  /*20b0*/  MOV R3, 0x40f92f1b ;  /* 0x40f92f1b00037802 */ /* 0x000fca0000000f00 */
[----:B------:R-:W-:-:S07]  /*20c0*/  FFMA R0, R2, R3, 0.13793103396892547607 ;  /* 0x3e0d3dcb02007423 */ /* 0x000fce0000000003 */
.L_x_58:
[----:B------:R-:W-:Y:S05]  /*20d0*/  BSYNC.RECONVERGENT B0 ;  /* 0x0000000000007941 */ /* 0x000fea0003800200 */
.L_x_56:
[----:B------:R-:W-:Y:S01]  /*20e0*/  HFMA2 R4, -RZ, RZ, 3.453125, 0 ;  /* 0x42e80000ff047431 */ /* 0x000fe200000001ff */
[----:B------:R-:W-:Y:S01]  /*20f0*/  MOV R2, 0x42c80000 ;  /* 0x42c8000000027802 */ /* 0x000fe20000000f00 */
[----:B------:R-:W-:Y:S02]  /*2100*/  HFMA2 R9, -RZ, RZ, 1.0341796875, -112.625 ;  /* 0x3c23d70aff097431 */ /* 0x000fe400000001ff */
[----:B------:R-:W-:Y:S01]  /*2110*/  FADD R0, -R0, R7 ;  /* 0x0000000700007221 */ /* 0x000fe20000000100 */
[----:B------:R-:W-:Y:S03]  /*2120*/  BSSY.RECONVERGENT B0, `(.L_x_59) ;  /* 0x0000010000007945 */ /* 0x000fe60003800200 */
[----:B------:R-:W-:Y:S01]  /*2130*/  FMUL R0, R0, 200 ;  /* 0x4348000000007820 */ /* 0x000fe20000400000 */
[----:B------:R-:W-:Y:S01]  /*2140*/  FFMA R3, R7, R4, -16 ;  /* 0xc180000007037423 */ /* 0x000fe20000000004 */
[----:B------:R-:W-:-:S03]  /*2150*/  FFMA R2, R9, -R2, 1 ;  /* 0x3f80000009027423 */ /* 0x000fc60000000802 */
[----:B------:R-:W0:Y:S01]  /*2160*/  FCHK P0, R3, 100 ;  /* 0x42c8000003007902 */ /* 0x000e220000000000 */
[----:B------:R-:W-:Y:S01]  /*2170*/  FFMA R4, R2, R9, 0.0099999997764825820923 ;  /* 0x3c23d70a02047423 */ /* 0x000fe20000000009 */
[----:B------:R-:W-:-:S03]  /*2180*/  FADD R2, -R7, R6 ;  /* 0x0000000607027221 */ /* 0x000fc60000000100 */
[----:B------:R-:W-:Y:S01]  /*2190*/  FFMA R8, R3, R4, RZ ;  /* 0x0000000403087223 */ /* 0x000fe200000000ff */
[----:B------:R-:W-:-:S03]  /*21a0*/  FMUL R2, R2, 500 ;  /* 0x43fa000002027820 */ /* 0x000fc60000400000 */
[----:B------:R-:W-:-:S04]  /*21b0*/  FFMA R9, R8, -100, R3 ;  /* 0xc2c8000008097823 */ /* 0x000fc80000000003 */
[----:B------:R-:W-:Y:S01]  /*21c0*/  FFMA R9, R4, R9, R8 ;  /* 0x0000000904097223 */ /* 0x000fe20000000008 */
[----:B0-----:R-:W-:Y:S06]  /*21d0*/  @!P0 BRA `(.L_x_60) ;  /* 0x0000000000108947 */ /* 0x001fec0003800000 */
[----:B------:R-:W-:Y:S02]  /*21e0*/  MOV R4, 0x42c80000 ;  /* 0x42c8000000047802 */ /* 0x000fe40000000f00 */
[----:B------:R-:W-:-:S07]  /*21f0*/  MOV R8, 0x2210 ;  /* 0x0000221000087802 */ /* 0x000fce0000000f00 */
[----:B------:R-:W-:Y:S05]  /*2200*/  CALL.REL.NOINC `($__internal_1_$__cuda_sm3x_div_rn_noftz_f32_slowpath) ;  /* 0x0000000000a47944 */ /* 0x000fea0003c00000 */
[----:B------:R-:W-:-:S07]  /*2210*/  MOV R9, R3 ;  /* 0x0000000300097202 */ /* 0x000fce0000000f00 */
.L_x_60:
[----:B------:R-:W-:Y:S05]  /*2220*/  BSYNC.RECONVERGENT B0 ;  /* 0x0000000000007941 */ /* 0x000fea0003800200 */
.L_x_59:
[----:B------:R-:W0:Y:S01]  /*2230*/  LDC.64 R6, c[0x0][0x388] ;  /* 0x0000e200ff067b82 */ /* 0x000e220000000a00 */
[----:B------:R-:W-:Y:S01]  /*2240*/  HFMA2 R4, -RZ, RZ, 0.95458984375, -112.625 ;  /* 0x3ba3d70aff047431 */ /* 0x000fe200000001ff */
[----:B------:R-:W-:Y:S01]  /*2250*/  MOV R3, 0x43480000 ;  /* 0x4348000000037802 */ /* 0x000fe20000000f00 */
[----:B------:R-:W1:Y:S01]  /*2260*/  FCHK P0, R2, 200 ;  /* 0x4348000002007902 */ /* 0x000e620000000000 */
[----:B------:R-:W-:Y:S03]  /*2270*/  BSSY.RECONVERGENT B0, `(.L_x_61) ;  /* 0x000000d000007945 */ /* 0x000fe60003800200 */
[----:B------:R-:W-:-:S04]  /*2280*/  FFMA R3, R4, -R3, 1 ;  /* 0x3f80000004037423 */ /* 0x000fc80000000803 */
[----:B------:R-:W-:-:S04]  /*2290*/  FFMA R3, R3, R4, 0.0049999998882412910461 ;  /* 0x3ba3d70a03037423 */ /* 0x000fc80000000004 */
[----:B------:R-:W-:Y:S01]  /*22a0*/  FFMA R4, R2, R3, RZ ;  /* 0x0000000302047223 */ /* 0x000fe200000000ff */
[----:B0-----:R-:W-:-:S04]  /*22b0*/  IMAD.WIDE R6, R5, 0x4, R6 ;  /* 0x0000000405067825 */ /* 0x001fc800078e0206 */
[----:B------:R-:W-:Y:S01]  /*22c0*/  FFMA R5, R4, -200, R2 ;  /* 0xc348000004057823 */ /* 0x000fe20000000002 */
[----:B------:R0:W-:Y:S03]  /*22d0*/  STG.E desc[UR4][R6.64], R9 ;  /* 0x0000000906007986 */ /* 0x0001e6000c101904 */
[----:B------:R-:W-:Y:S01]  /*22e0*/  FFMA R3, R3, R5, R4 ;  /* 0x0000000503037223 */ /* 0x000fe20000000004 */
[----:B-1----:R-:W-:Y:S06]  /*22f0*/  @!P0 BRA `(.L_x_62) ;  /* 0x0000000000108947 */ /* 0x002fec0003800000 */
[----:B------:R-:W-:Y:S02]  /*2300*/  MOV R3, R2 ;  /* 0x0000000200037202 */ /* 0x000fe40000000f00 */
[----:B------:R-:W-:Y:S02]  /*2310*/  MOV R4, 0x43480000 ;  /* 0x4348000000047802 */ /* 0x000fe40000000f00 */
[----:B------:R-:W-:-:S07]  /*2320*/  MOV R8, 0x2340 ;  /* 0x0000234000087802 */ /* 0x000fce0000000f00 */
[----:B0-----:R-:W-:Y:S05]  /*2330*/  CALL.REL.NOINC `($__internal_1_$__cuda_sm3x_div_rn_noftz_f32_slowpath) ;  /* 0x0000000000587944 */ /* 0x001fea0003c00000 */
.L_x_62:
[----:B------:R-:W-:Y:S05]  /*2340*/  BSYNC.RECONVERGENT B0 ;  /* 0x0000000000007941 */ /* 0x000fea0003800200 */
.L_x_61:
[----:B------:R-:W-:Y:S02]  /*2350*/  HFMA2 R2, -RZ, RZ, 0.95458984375, -112.625 ;  /* 0x3ba3d70aff027431 */ /* 0x000fe400000001ff */
[----:B------:R-:W-:Y:S01]  /*2360*/  FADD R3, R3, 0.5 ;  /* 0x3f00000003037421 */ /* 0x000fe20000000000 */
[----:B------:R-:W-:Y:S01]  /*2370*/  MOV R5, 0x43480000 ;  /* 0x4348000000057802 */ /* 0x000fe20000000f00 */
[----:B------:R-:W1:Y:S01]  /*2380*/  FCHK P0, R0, 200 ;  /* 0x4348000000007902 */ /* 0x000e620000000000 */
[----:B------:R-:W-:Y:S02]  /*2390*/  BSSY.RECONVERGENT B0, `(.L_x_63) ;  /* 0x000000d000007945 */ /* 0x000fe40003800200 */
[----:B------:R2:W-:Y:S01]  /*23a0*/  STG.E desc[UR4][R6.64+0x4], R3 ;  /* 0x0000040306007986 */ /* 0x0005e2000c101904 */
[----:B------:R-:W-:-:S04]  /*23b0*/  FFMA R5, R2, -R5, 1 ;  /* 0x3f80000002057423 */ /* 0x000fc80000000805 */
[----:B------:R-:W-:-:S04]  /*23c0*/  FFMA R4, R5, R2, 0.0049999998882412910461 ;  /* 0x3ba3d70a05047423 */ /* 0x000fc80000000002 */
[----:B------:R-:W-:-:S04]  /*23d0*/  FFMA R5, R0, R4, RZ ;  /* 0x0000000400057223 */ /* 0x000fc800000000ff */
[----:B------:R-:W-:-:S04]  /*23e0*/  FFMA R2, R5, -200, R0 ;  /* 0xc348000005027823 */ /* 0x000fc80000000000 */
[----:B------:R-:W-:Y:S01]  /*23f0*/  FFMA R2, R4, R2, R5 ;  /* 0x0000000204027223 */ /* 0x000fe20000000005 */
[----:B-12---:R-:W-:Y:S06]  /*2400*/  @!P0 BRA `(.L_x_64) ;  /* 0x0000000000148947 */ /* 0x006fec0003800000 */
[----:B------:R-:W-:Y:S02]  /*2410*/  MOV R3, R0 ;  /* 0x0000000000037202 */ /* 0x000fe40000000f00 */
[----:B------:R-:W-:Y:S02]  /*2420*/  MOV R4, 0x43480000 ;  /* 0x4348000000047802 */ /* 0x000fe40000000f00 */
[----:B------:R-:W-:-:S07]  /*2430*/  MOV R8, 0x2450 ;  /* 0x0000245000087802 */ /* 0x000fce0000000f00 */
[----:B0-----:R-:W-:Y:S05]  /*2440*/  CALL.REL.NOINC `($__internal_1_$__cuda_sm3x_div_rn_noftz_f32_slowpath) ;  /* 0x0000000000147944 */ /* 0x001fea0003c00000 */
[----:B------:R-:W-:-:S07]  /*2450*/  MOV R2, R3 ;  /* 0x0000000300027202 */ /* 0x000fce0000000f00 */
.L_x_64:
[----:B------:R-:W-:Y:S05]  /*2460*/  BSYNC.RECONVERGENT B0 ;  /* 0x0000000000007941 */ /* 0x000fea0003800200 */
.L_x_63:
[----:B------:R-:W-:-:S05]  /*2470*/  FADD R3, R2, 0.5 ;  /* 0x3f00000002037421 */ /* 0x000fca0000000000 */
[----:B------:R-:W-:Y:S01]  /*2480*/  STG.E desc[UR4][R6.64+0x8], R3 ;  /* 0x0000080306007986 */ /* 0x000fe2000c101904 */
[----:B------:R-:W-:Y:S05]  /*2490*/  EXIT ;  /* 0x000000000000794d */ /* 0x000fea0003800000 */
        .weak           $__internal_1_$__cuda_sm3x_div_rn_noftz_f32_slowpath
        .type           $__internal_1_$__cuda_sm3x_div_rn_noftz_f32_slowpath,@function
        .size           $__internal_1_$__cuda_sm3x_div_rn_noftz_f32_slowpath,(.L_x_79 - $__internal_1_$__cuda_sm3x_div_rn_noftz_f32_slowpath)
$__internal_1_$__cuda_sm3x_div_rn_noftz_f32_slowpath:
        /* <DEDUP_REMOVED lines=34> */
.L_x_66:
        /* <DEDUP_REMOVED lines=30> */
[C---:B------:R-:W-:Y:S02]  /*28a0*/  IADD3 R11, PT, PT, R13.reuse, 0x20, RZ ;  /* 0x000000200d0b7810 */ /* 0x040fe40007ffe0ff */
[----:B------:R-:W-:Y:S02]  /*28b0*/  ISETP.NE.AND P2, PT, R13, RZ, PT ;  /* 0x000000ff0d00720c */ /* 0x000fe40003f45270 */
[----:B------:R-:W-:Y:S01]  /*28c0*/  LOP3.LUT R10, R9, 0x7fffff, RZ, 0xc0, !PT ;  /* 0x007fffff090a7812 */ /* 0x000fe200078ec0ff */
[CCC-:B------:R-:W-:Y:S01]  /*28d0*/  FFMA.RP R9, R4.reuse, R14.reuse, R15.reuse ;  /* 0x0000000e04097223 */ /* 0x1c0fe2000000800f */
[----:B------:R-:W-:Y:S01]  /*28e0*/  FFMA.RM R4, R4, R14, R15 ;  /* 0x0000000e04047223 */ /* 0x000fe2000000400f */
[----:B------:R-:W-:Y:S02]  /*28f0*/  ISETP.NE.AND P1, PT, R13, RZ, PT ;  /* 0x000000ff0d00720c */ /* 0x000fe40003f25270 */
        /* <DEDUP_REMOVED lines=15> */
.L_x_73:
[----:B------:R-:W-:-:S04]  /*29f0*/  LOP3.LUT R3, R3, 0x80000000, RZ, 0xc0, !PT ;  /* 0x8000000003037812 */ /* 0x000fc800078ec0ff */
[----:B------:R-:W-:Y:S01]  /*2a00*/  LOP3.LUT R3, R3, 0x7f800000, RZ, 0xfc, !PT ;  /* 0x7f80000003037812 */ /* 0x000fe200078efcff */
[----:B------:R-:W-:Y:S06]  /*2a10*/  BRA `(.L_x_74) ;  /* 0x0000000000047947 */ /* 0x000fec0003800000 */
.L_x_72:
[----:B------:R-:W-:-:S07]  /*2a20*/  LEA R3, R12, R3, 0x17 ;  /* 0x000000030c037211 */ /* 0x000fce00078eb8ff */
.L_x_74:
[----:B------:R-:W-:Y:S05]  /*2a30*/  BSYNC.RECONVERGENT B2 ;  /* 0x0000000000027941 */ /* 0x000fea0003800200 */
.L_x_71:
[----:B------:R-:W-:Y:S05]  /*2a40*/  BRA `(.L_x_75) ;  /* 0x0000000000207947 */ /* 0x000fea0003800000 */
.L_x_70:
[----:B------:R-:W-:-:S04]  /*2a50*/  LOP3.LUT R3, R4, 0x80000000, R3, 0x48, !PT ;  /* 0x8000000004037812 */ /* 0x000fc800078e4803 */
[----:B------:R-:W-:Y:S01]  /*2a60*/  LOP3.LUT R3, R3, 0x7f800000, RZ, 0xfc, !PT ;  /* 0x7f80000003037812 */ /* 0x000fe200078efcff */
[----:B------:R-:W-:Y:S06]  /*2a70*/  BRA `(.L_x_75) ;  /* 0x0000000000147947 */ /* 0x000fec0003800000 */
.L_x_69:
[----:B------:R-:W-:Y:S01]  /*2a80*/  LOP3.LUT R3, R4, 0x80000000, R3, 0x48, !PT ;  /* 0x8000000004037812 */ /* 0x000fe200078e4803 */
[----:B------:R-:W-:Y:S06]  /*2a90*/  BRA `(.L_x_75) ;  /* 0x00000000000c7947 */ /* 0x000fec0003800000 */
.L_x_68:
[----:B------:R-:W0:Y:S01]  /*2aa0*/  MUFU.RSQ R3, -QNAN ;  /* 0xffc0000000037908 */ /* 0x000e220000001400 */
[----:B------:R-:W-:Y:S05]  /*2ab0*/  BRA `(.L_x_75) ;  /* 0x0000000000047947 */ /* 0x000fea0003800000 */
.L_x_67:
[----:B------:R-:W-:-:S07]  /*2ac0*/  FADD.FTZ R3, R3, R4 ;  /* 0x0000000403037221 */ /* 0x000fce0000010000 */
.L_x_75:
[----:B------:R-:W-:Y:S05]  /*2ad0*/  BSYNC.RECONVERGENT B1 ;  /* 0x0000000000017941 */ /* 0x000fea0003800200 */
.L_x_65:
[----:B------:R-:W-:-:S04]  /*2ae0*/  HFMA2 R9, -RZ, RZ, 0, 0 ;  /* 0x00000000ff097431 */ /* 0x000fc800000001ff */
[----:B0-----:R-:W-:Y:S05]  /*2af0*/  RET.REL.NODEC R8 `(_Z15d_rec709_to_labPfS_ii) ;  /* 0xffffffd408407950 */ /* 0x001fea0003c3ffff */
.L_x_76:
        /* <DEDUP_REMOVED lines=16> */
.L_x_79:


//--------------------- .text._Z21ConvertToFloat4KerneliiPfP6float4 --------------------------
	.section	.text._Z21ConvertToFloat4KerneliiPfP6float4,"ax",@progbits
	.align	128
        .global         _Z21ConvertToFloat4KerneliiPfP6float4
        .type           _Z21ConvertToFloat4KerneliiPfP6float4,@function
        .size           _Z21ConvertToFloat4KerneliiPfP6float4,(.L_x_83 - _Z21ConvertToFloat4KerneliiPfP6float4)
        .other          _Z21ConvertToFloat4KerneliiPfP6float4,@"STO_CUDA_ENTRY STV_DEFAULT"
_Z21ConvertToFloat4KerneliiPfP6float4:
.text._Z21ConvertToFloat4KerneliiPfP6float4:
        /* <DEDUP_REMOVED lines=17> */
[----:B0-----:R-:W-:Y:S02]  /*0110*/  IMAD.WIDE R2, R5, 0x4, R2 ;  /* 0x0000000405027825 */ /* 0x001fe400078e0202 */
[----:B------:R-:W0:Y:S03]  /*0120*/  LDC.64 R4, c[0x0][0x390] ;  /* 0x0000e400ff047b82 */ /* 0x000e260000000a00 */
[----:B-1----:R-:W2:Y:S04]  /*0130*/  LDG.E R8, desc[UR4][R2.64] ;  /* 0x0000000402087981 */ /* 0x002ea8000c1e1900 */
[----:B------:R-:W2:Y:S04]  /*0140*/  LDG.E R9, desc[UR4][R2.64+0x4] ;  /* 0x0000040402097981 */ /* 0x000ea8000c1e1900 */
[----:B------:R-:W2:Y:S04]  /*0150*/  LDG.E R10, desc[UR4][R2.64+0x8] ;  /* 0x00000804020a7981 */ /* 0x000ea8000c1e1900 */
[----:B------:R-:W2:Y:S01]  /*0160*/  LDG.E R11, desc[UR4][R2.64+0xc] ;  /* 0x00000c04020b7981 */ /* 0x000ea2000c1e1900 */
[----:B0-----:R-:W-:-:S05]  /*0170*/  IMAD.WIDE R4, R7, 0x10, R4 ;  /* 0x0000001007047825 */ /* 0x001fca00078e0204 */
[----:B--2---:R-:W-:Y:S01]  /*0180*/  STG.E.128 desc[UR4][R4.64], R8 ;  /* 0x0000000804007986 */ /* 0x004fe2000c101d04 */
[----:B------:R-:W-:Y:S05]  /*0190*/  EXIT ;  /* 0x000000000000794d */ /* 0x000fea0003800000 */
.L_x_77:
        /* <DEDUP_REMOVED lines=14> */
.L_x_83:


//--------------------- .nv.shared.reserved.0     --------------------------
	.section	.nv.shared.reserved.0,"aw",@nobits
	.weak		__nv_reservedSMEM_offset_0_alias
	.size		__nv_reservedSMEM_offset_0_alias, 0, 64
	.other		__nv_reservedSMEM_offset_0_alias,@"STO_CUDA_RESERVED_SHARED STV_DEFAULT"
__nv_reservedSMEM_offset_0_alias:
	.zero		0
	.zero		64


//--------------------- .nv.constant0._Z11GlobalBlendiiPfS_f --------------------------
	.section	.nv.constant0._Z11GlobalBlendiiPfS_f,"a",@progbits
	.sectionflags	@""
	.align	4
.nv.constant0._Z11GlobalBlendiiPfS_f:
	.zero		924


//--------------------- .nv.constant0._Z15d_lab_to_rec709Pfii --------------------------
	.section	.nv.constant0._Z15d_lab_to_rec709Pfii,"a",@progbits
	.sectionflags	@""
	.align	4
.nv.constant0._Z15d_lab_to_rec709Pfii:
	.zero		912


//--------------------- .nv.constant0._Z15d_rec709_to_labPfS_ii --------------------------
	.section	.nv.constant0._Z15d_rec709_to_labPfS_ii,"a",@progbits
	.sectionflags	@""
	.align	4
.nv.constant0._Z15d_rec709_to_labPfS_ii:
	.zero		920


//--------------------- .nv.constant0._Z21ConvertToFloat4KerneliiPfP6float4 --------------------------
	.section	.nv.constant0._Z21ConvertToFloat4KerneliiPfP6float4,"a",@progbits
	.sectionflags	@""
	.align	4
.nv.constant0._Z21ConvertToFloat4KerneliiPfP6float4:
	.zero		920


//--------------------- SYMBOLS --------------------------

	.type		.nv.reservedSmem.offset0,@object
	.size		.nv.reservedSmem.offset0,0x4
